// auto-generated by cutlass_sweep.gemm — config: {"arch": "sm_90", "cluster_m": 1, "cluster_n": 1, "dtype": "e4m3", "dtype_b": "e4m3", "layout": "nt", "stages": 0, "tile_k": 256, "tile_m": 384, "tile_n": 8}
#include "cutlass/cutlass.h"
#include "cutlass/gemm/collective/collective_builder.hpp"
#include "cutlass/gemm/device/gemm_universal_adapter.h"
#include "cutlass/gemm/kernel/gemm_universal.hpp"
#include "cutlass/epilogue/collective/collective_builder.hpp"

using ElemA = cutlass::float_e4m3_t;
using ElemB = cutlass::float_e4m3_t;
using ElemCD = cutlass::float_e4m3_t;
using Acc  = float;
using TileShape    = cute::Shape<cute::_384, cute::_8, cute::_256>;
using ClusterShape = cute::Shape<cute::_1, cute::_1, cute::_1>;

using CollectiveEpilogue = typename cutlass::epilogue::collective::CollectiveBuilder<
    cutlass::arch::Sm90, cutlass::arch::OpClassTensorOp,
    TileShape, ClusterShape,
    cutlass::epilogue::collective::EpilogueTileAuto,
    Acc, Acc,
    ElemCD, cutlass::layout::RowMajor, 128 / cutlass::sizeof_bits<ElemCD>::value,
    ElemCD, cutlass::layout::RowMajor, 128 / cutlass::sizeof_bits<ElemCD>::value,
    cutlass::epilogue::collective::EpilogueScheduleAuto
  >::CollectiveOp;

using CollectiveMainloop = typename cutlass::gemm::collective::CollectiveBuilder<
    cutlass::arch::Sm90, cutlass::arch::OpClassTensorOp,
    ElemA, cutlass::layout::RowMajor, 128 / cutlass::sizeof_bits<ElemA>::value,
    ElemB, cutlass::layout::ColumnMajor, 128 / cutlass::sizeof_bits<ElemB>::value,
    Acc,
    TileShape, ClusterShape,
    cutlass::gemm::collective::StageCountAutoCarveout<static_cast<int>(sizeof(typename CollectiveEpilogue::SharedStorage))>,
    cutlass::gemm::collective::KernelScheduleAuto
  >::CollectiveOp;

using GemmKernel = cutlass::gemm::kernel::GemmUniversal<
    cute::Shape<int,int,int,int>,
    CollectiveMainloop,
    CollectiveEpilogue
>;
using Gemm = cutlass::gemm::device::GemmUniversalAdapter<GemmKernel>;

// Force the device kernel symbol into the cubin without needing a host main.
auto* _anchor = &cutlass::device_kernel<GemmKernel>;


// ===== COMPILED SASS (sm_90a) =====

	.target	sm_90a

	.elftype	@"ET_EXEC"


//--------------------- .note.nv.tkinfo           --------------------------
	.section	.note.nv.tkinfo,"",@"SHT_NOTE"
	.sectionflags	@"SHF_NOTE_NV_TKINFO"
	.tkinfo
        /*0018*/ 	.word	0x00000002
        /*0030*/ 	.string	""
        /*0030*/ 	.string	"ptxas"
        /*0030*/ 	.string	"Cuda compilation tools, release 13.0, V13.0.88"
        /*0030*/ 	.string	"Build cuda_13.0.r13.0/compiler.36424714_0"
        /*0030*/ 	.string	"-arch sm_90a -m 64 "



//--------------------- .note.nv.cuinfo           --------------------------
	.section	.note.nv.cuinfo,"",@"SHT_NOTE"
	.sectionflags	@"SHF_NOTE_NV_CUINFO"
        /*0018*/ 	.short	0x0002
        /*001a*/ 	.short	0x005a
        /*001c*/ 	.short	0x0082
	.zero		2


//--------------------- .nv.info                  --------------------------
	.section	.nv.info,"",@"SHT_CUDA_INFO"
	.align	4


	//----- nvinfo : EIATTR_REGCOUNT
	.align		4
        /*0000*/ 	.byte	0x04, 0x2f
        /*0002*/ 	.short	(.L_12 - .L_11)
	.align		4
.L_11:
        /*0004*/ 	.word	index@(_ZN7cutlass13device_kernelINS_4gemm6kernel13GemmUniversalIN4cute5tupleIJiiiiEEENS1_10collective13CollectiveMmaINS1_37MainloopSm90TmaGmmaWarpSpecializedFP8ILi2ENS5_IJNS4_1CILi1EEESB_SB_EEENS1_35KernelTmaWarpSpecializedCooperativeEEENS5_IJNSA_ILi384EEENSA_ILi8EEENSA_ILi256EEEEEENS_12float_e4m3_tENS5_IJlSB_lEEESJ_SK_NS4_8TiledMMAINS4_8MMA_AtomIJNS4_4SM904GMMA29MMA_64x8x32_F32E4M3E4M3_SS_TNILNSO_7ScaleInE1ELSQ_1EEEEEENS4_6LayoutINS5_IJNSA_ILi2EEESB_SB_EEENS5_IJSB_NSA_ILi0EEESW_EEEEENS5_IJNS4_10UnderscoreESZ_SZ_EEEEENS4_13SM90_TMA_LOADENS4_14ComposedLayoutINS4_7SwizzleILi3ELi4ELi3EEENS4_18smem_ptr_flag_bitsILi8EEENST_INS5_IJSG_NSA_ILi128EEEEEENS5_IJS18_SB_EEEEEEEvNS4_8identityES12_S1C_vS1D_EENS_8epilogue10collective6detail29Sm90TmaWarpSpecializedAdapterINS1G_15DefaultEpilogueISJ_SK_SK_NS1F_6thread17LinearCombinationISJ_Li1EffLNS1K_9ScaleType4KindE0ELNS_15FloatRoundStyleE2ESJ_EENS1_15EpilogueDefaultEEEEEvvEEEEvNT_6ParamsE)
        /*0008*/ 	.word	0x000000a8


	//----- nvinfo : EIATTR_FRAME_SIZE
	.align		4
.L_12:
        /*000c*/ 	.byte	0x04, 0x11
        /*000e*/ 	.short	(.L_14 - .L_13)
	.align		4
.L_13:
        /*0010*/ 	.word	index@(_ZN7cutlass13device_kernelINS_4gemm6kernel13GemmUniversalIN4cute5tupleIJiiiiEEENS1_10collective13CollectiveMmaINS1_37MainloopSm90TmaGmmaWarpSpecializedFP8ILi2ENS5_IJNS4_1CILi1EEESB_SB_EEENS1_35KernelTmaWarpSpecializedCooperativeEEENS5_IJNSA_ILi384EEENSA_ILi8EEENSA_ILi256EEEEEENS_12float_e4m3_tENS5_IJlSB_lEEESJ_SK_NS4_8TiledMMAINS4_8MMA_AtomIJNS4_4SM904GMMA29MMA_64x8x32_F32E4M3E4M3_SS_TNILNSO_7ScaleInE1ELSQ_1EEEEEENS4_6LayoutINS5_IJNSA_ILi2EEESB_SB_EEENS5_IJSB_NSA_ILi0EEESW_EEEEENS5_IJNS4_10UnderscoreESZ_SZ_EEEEENS4_13SM90_TMA_LOADENS4_14ComposedLayoutINS4_7SwizzleILi3ELi4ELi3EEENS4_18smem_ptr_flag_bitsILi8EEENST_INS5_IJSG_NSA_ILi128EEEEEENS5_IJS18_SB_EEEEEEEvNS4_8identityES12_S1C_vS1D_EENS_8epilogue10collective6detail29Sm90TmaWarpSpecializedAdapterINS1G_15DefaultEpilogueISJ_SK_SK_NS1F_6thread17LinearCombinationISJ_Li1EffLNS1K_9ScaleType4KindE0ELNS_15FloatRoundStyleE2ESJ_EENS1_15EpilogueDefaultEEEEEvvEEEEvNT_6ParamsE)
        /*0014*/ 	.word	0x00000000


	//----- nvinfo : EIATTR_MIN_STACK_SIZE
	.align		4
.L_14:
        /*0018*/ 	.byte	0x04, 0x12
        /*001a*/ 	.short	(.L_16 - .L_15)
	.align		4
.L_15:
        /*001c*/ 	.word	index@(_ZN7cutlass13device_kernelINS_4gemm6kernel13GemmUniversalIN4cute5tupleIJiiiiEEENS1_10collective13CollectiveMmaINS1_37MainloopSm90TmaGmmaWarpSpecializedFP8ILi2ENS5_IJNS4_1CILi1EEESB_SB_EEENS1_35KernelTmaWarpSpecializedCooperativeEEENS5_IJNSA_ILi384EEENSA_ILi8EEENSA_ILi256EEEEEENS_12float_e4m3_tENS5_IJlSB_lEEESJ_SK_NS4_8TiledMMAINS4_8MMA_AtomIJNS4_4SM904GMMA29MMA_64x8x32_F32E4M3E4M3_SS_TNILNSO_7ScaleInE1ELSQ_1EEEEEENS4_6LayoutINS5_IJNSA_ILi2EEESB_SB_EEENS5_IJSB_NSA_ILi0EEESW_EEEEENS5_IJNS4_10UnderscoreESZ_SZ_EEEEENS4_13SM90_TMA_LOADENS4_14ComposedLayoutINS4_7SwizzleILi3ELi4ELi3EEENS4_18smem_ptr_flag_bitsILi8EEENST_INS5_IJSG_NSA_ILi128EEEEEENS5_IJS18_SB_EEEEEEEvNS4_8identityES12_S1C_vS1D_EENS_8epilogue10collective6detail29Sm90TmaWarpSpecializedAdapterINS1G_15DefaultEpilogueISJ_SK_SK_NS1F_6thread17LinearCombinationISJ_Li1EffLNS1K_9ScaleType4KindE0ELNS_15FloatRoundStyleE2ESJ_EENS1_15EpilogueDefaultEEEEEvvEEEEvNT_6ParamsE)
        /*0020*/ 	.word	0x00000000
.L_16:


//--------------------- .nv.compat                --------------------------
	.section	.nv.compat,"",@"SHT_CUDA_COMPAT_INFO"
	.align	4
        /*0000*/ 	.byte	0x02, 0x09, 0x01, 0x00, 0x02, 0x02, 0x04, 0x00, 0x02, 0x05, 0x05, 0x00, 0x03, 0x07, 0x01, 0x01
        /*0010*/ 	.byte	0x02, 0x03, 0x01, 0x00, 0x02, 0x06, 0x01, 0x00, 0x04, 0x0b, 0x08, 0x00, 0x00, 0x00, 0x00, 0x00
        /*0020*/ 	.byte	0x00, 0x00, 0x00, 0x00


//--------------------- .nv.info._ZN7cutlass13device_kernelINS_4gemm6kernel13GemmUniversalIN4cute5tupleIJiiiiEEENS1_10collective13CollectiveMmaINS1_37MainloopSm90TmaGmmaWarpSpecializedFP8ILi2ENS5_IJNS4_1CILi1EEESB_SB_EEENS1_35KernelTmaWarpSpecializedCooperativeEEENS5_IJNSA_ILi384EEENSA_ILi8EEENSA_ILi256EEEEEENS_12float_e4m3_tENS5_IJlSB_lEEESJ_SK_NS4_8TiledMMAINS4_8MMA_AtomIJNS4_4SM904GMMA29MMA_64x8x32_F32E4M3E4M3_SS_TNILNSO_7ScaleInE1ELSQ_1EEEEEENS4_6LayoutINS5_IJNSA_ILi2EEESB_SB_EEENS5_IJSB_NSA_ILi0EEESW_EEEEENS5_IJNS4_10UnderscoreESZ_SZ_EEEEENS4_13SM90_TMA_LOADENS4_14ComposedLayoutINS4_7SwizzleILi3ELi4ELi3EEENS4_18smem_ptr_flag_bitsILi8EEENST_INS5_IJSG_NSA_ILi128EEEEEENS5_IJS18_SB_EEEEEEEvNS4_8identityES12_S1C_vS1D_EENS_8epilogue10collective6detail29Sm90TmaWarpSpecializedAdapterINS1G_15DefaultEpilogueISJ_SK_SK_NS1F_6thread17LinearCombinationISJ_Li1EffLNS1K_9ScaleType4KindE0ELNS_15FloatRoundStyleE2ESJ_EENS1_15EpilogueDefaultEEEEEvvEEEEvNT_6ParamsE --------------------------
	.section	.nv.info._ZN7cutlass13device_kernelINS_4gemm6kernel13GemmUniversalIN4cute5tupleIJiiiiEEENS1_10collective13CollectiveMmaINS1_37MainloopSm90TmaGmmaWarpSpecializedFP8ILi2ENS5_IJNS4_1CILi1EEESB_SB_EEENS1_35KernelTmaWarpSpecializedCooperativeEEENS5_IJNSA_ILi384EEENSA_ILi8EEENSA_ILi256EEEEEENS_12float_e4m3_tENS5_IJlSB_lEEESJ_SK_NS4_8TiledMMAINS4_8MMA_AtomIJNS4_4SM904GMMA29MMA_64x8x32_F32E4M3E4M3_SS_TNILNSO_7ScaleInE1ELSQ_1EEEEEENS4_6LayoutINS5_IJNSA_ILi2EEESB_SB_EEENS5_IJSB_NSA_ILi0EEESW_EEEEENS5_IJNS4_10UnderscoreESZ_SZ_EEEEENS4_13SM90_TMA_LOADENS4_14ComposedLayoutINS4_7SwizzleILi3ELi4ELi3EEENS4_18smem_ptr_flag_bitsILi8EEENST_INS5_IJSG_NSA_ILi128EEEEEENS5_IJS18_SB_EEEEEEEvNS4_8identityES12_S1C_vS1D_EENS_8epilogue10collective6detail29Sm90TmaWarpSpecializedAdapterINS1G_15DefaultEpilogueISJ_SK_SK_NS1F_6thread17LinearCombinationISJ_Li1EffLNS1K_9ScaleType4KindE0ELNS_15FloatRoundStyleE2ESJ_EENS1_15EpilogueDefaultEEEEEvvEEEEvNT_6ParamsE,"",@"SHT_CUDA_INFO"
	.sectionflags	@""
	.align	4


	//----- nvinfo : EIATTR_CUDA_API_VERSION
	.align		4
        /*0000*/ 	.byte	0x04, 0x37
        /*0002*/ 	.short	(.L_18 - .L_17)
.L_17:
        /*0004*/ 	.word	0x00000082


	//----- nvinfo : EIATTR_KPARAM_INFO
	.align		4
.L_18:
        /*0008*/ 	.byte	0x04, 0x17
        /*000a*/ 	.short	(.L_20 - .L_19)
.L_19:
        /*000c*/ 	.word	0x00000000
        /*0010*/ 	.short	0x0000
        /*0012*/ 	.short	0x0070
        /*0014*/ 	.byte	0x00, 0xf0, 0x01, 0x10


	//----- nvinfo : EIATTR_SPARSE_MMA_MASK
	.align		4
.L_20:
        /*0018*/ 	.byte	0x03, 0x50
        /*001a*/ 	.short	0x0000


	//----- nvinfo : EIATTR_MAXREG_COUNT
	.align		4
        /*001c*/ 	.byte	0x03, 0x1b
        /*001e*/ 	.short	0x00a8


	//----- nvinfo : EIATTR_NUM_BARRIERS
	.align		4
        /*0020*/ 	.byte	0x02, 0x4c
        /*0022*/ 	.byte	0x01
	.zero		1


	//----- nvinfo : EIATTR_MERCURY_ISA_VERSION
	.align		4
        /*0024*/ 	.byte	0x03, 0x5f
        /*0026*/ 	.short	0x0101


	//----- nvinfo : EIATTR_INT_WARP_WIDE_INSTR_OFFSETS
	.align		4
        /*0028*/ 	.byte	0x04, 0x31
        /*002a*/ 	.short	(.L_22 - .L_21)


	//   ....[0]....
.L_21:
        /*002c*/ 	.word	0x00000380


	//   ....[1]....
        /*0030*/ 	.word	0x00000390


	//   ....[2]....
        /*0034*/ 	.word	0x00000490


	//----- nvinfo : EIATTR_COOP_GROUP_MASK_REGIDS
	.align		4
.L_22:
        /*0038*/ 	.byte	0x04, 0x29
        /*003a*/ 	.short	(.L_24 - .L_23)


	//   ....[0]....
.L_23:
        /*003c*/ 	.word	0xffffffff


	//   ....[1]....
        /*0040*/ 	.word	0xffffffff


	//   ....[2]....
        /*0044*/ 	.word	0xffffffff


	//   ....[3]....
        /*0048*/ 	.word	0xffffffff


	//   ....[4]....
        /*004c*/ 	.word	0xffffffff


	//----- nvinfo : EIATTR_COOP_GROUP_INSTR_OFFSETS
	.align		4
.L_24:
        /*0050*/ 	.byte	0x04, 0x28
        /*0052*/ 	.short	(.L_26 - .L_25)


	//   ....[0]....
.L_25:
        /*0054*/ 	.word	0x00000060


	//   ....[1]....
        /*0058*/ 	.word	0x00000070


	//   ....[2]....
        /*005c*/ 	.word	0x00000130


	//   ....[3]....
        /*0060*/ 	.word	0x00000280


	//   ....[4]....
        /*0064*/ 	.word	0x00000fb0


	//----- nvinfo : EIATTR_REG_RECONFIG
	.align		4
.L_26:
        /*0068*/ 	.byte	0x01, 0x54
	.zero		2


	//----- nvinfo : EIATTR_MBARRIER_INSTR_OFFSETS
	.align		4
        /*006c*/ 	.byte	0x04, 0x39
        /*006e*/ 	.short	(.L_28 - .L_27)


	//   ....[0]....
.L_27:
        /*0070*/ 	.word	0x00000230
        /*0074*/ 	.word	0x000000ff
        /*0078*/ 	.word	0x00000000
        /*007c*/ 	.short	0x0100
        /*007e*/ 	.byte	0x08
	.zero		1


	//   ....[1]....
        /*0080*/ 	.word	0x00000240
        /*0084*/ 	.word	0x000000ff
        /*0088*/ 	.word	0x00000010
        /*008c*/ 	.short	0x0100
        /*008e*/ 	.byte	0x08
	.zero		1


	//   ....[2]....
        /*0090*/ 	.word	0x00000250
        /*0094*/ 	.word	0x000000ff
        /*0098*/ 	.word	0x00000008
        /*009c*/ 	.short	0x0100
        /*009e*/ 	.byte	0x08
	.zero		1


	//   ....[3]....
        /*00a0*/ 	.word	0x00000260
        /*00a4*/ 	.word	0x000000ff
        /*00a8*/ 	.word	0x00000018
        /*00ac*/ 	.short	0x0100
        /*00ae*/ 	.byte	0x08
	.zero		1


	//   ....[4]....
        /*00b0*/ 	.word	0x00000500
        /*00b4*/ 	.word	0x000000ff
        /*00b8*/ 	.word	0x00000030
        /*00bc*/ 	.short	0x0100
        /*00be*/ 	.byte	0x06
	.zero		1


	//   ....[5]....
        /*00c0*/ 	.word	0x00000560
        /*00c4*/ 	.word	0x000000ff
        /*00c8*/ 	.word	0x00000038
        /*00cc*/ 	.short	0x0100
        /*00ce*/ 	.byte	0x06
	.zero		1


	//   ....[6]....
        /*00d0*/ 	.word	0x000011a0
        /*00d4*/ 	.word	0x000000ff
        /*00d8*/ 	.word	0x00000000
        /*00dc*/ 	.short	0x010a
        /*00de*/ 	.byte	0x06
	.zero		1


	//   ....[7]....
        /*00e0*/ 	.word	0x000011e0
        /*00e4*/ 	.word	0x000000ff
        /*00e8*/ 	.word	0x00000000
        /*00ec*/ 	.short	0x010a
        /*00ee*/ 	.byte	0x06
	.zero		1


	//   ....[8]....
        /*00f0*/ 	.word	0x00001c50
        /*00f4*/ 	.word	0x000000ff
        /*00f8*/ 	.word	0x00000000
        /*00fc*/ 	.short	0x010a
        /*00fe*/ 	.byte	0x0a
	.zero		1


	//   ....[9]....
        /*0100*/ 	.word	0x00001c90
        /*0104*/ 	.word	0x000000ff
        /*0108*/ 	.word	0x00000000
        /*010c*/ 	.short	0x010a
        /*010e*/ 	.byte	0x0a
	.zero		1


	//   ....[10]....
        /*0110*/ 	.word	0x00002580
        /*0114*/ 	.word	0x000000ff
        /*0118*/ 	.word	0x00000000
        /*011c*/ 	.short	0x0101
        /*011e*/ 	.byte	0x09
	.zero		1


	//   ....[11]....
        /*0120*/ 	.word	0x00002870
        /*0124*/ 	.word	0x000000ff
        /*0128*/ 	.word	0x00000000
        /*012c*/ 	.short	0x0101
        /*012e*/ 	.byte	0x06
	.zero		1


	//   ....[12]....
        /*0130*/ 	.word	0x000052e0
        /*0134*/ 	.word	0x0000000a
        /*0138*/ 	.word	0x00000010
        /*013c*/ 	.short	0x010a
        /*013e*/ 	.byte	0x3f
	.zero		1


	//   ....[13]....
        /*0140*/ 	.word	0x00005760
        /*0144*/ 	.word	0x00000003
        /*0148*/ 	.word	0x00000038
        /*014c*/ 	.short	0x0101
        /*014e*/ 	.byte	0x3f
	.zero		1


	//   ....[14]....
        /*0150*/ 	.word	0x00005e70
        /*0154*/ 	.word	0x00000005
        /*0158*/ 	.word	0x00000000
        /*015c*/ 	.short	0x010a
        /*015e*/ 	.byte	0x3f
	.zero		1


	//   ....[15]....
        /*0160*/ 	.word	0x00005ef0
        /*0164*/ 	.word	0x00000003
        /*0168*/ 	.word	0x00000000
        /*016c*/ 	.short	0x010a
        /*016e*/ 	.byte	0x3f
	.zero		1


	//   ....[16]....
        /*0170*/ 	.word	0x00005f60
        /*0174*/ 	.word	0x00000005
        /*0178*/ 	.word	0x00000000
        /*017c*/ 	.short	0x010a
        /*017e*/ 	.byte	0x3f
	.zero		1


	//   ....[17]....
        /*0180*/ 	.word	0x00005fc0
        /*0184*/ 	.word	0x00000006
        /*0188*/ 	.word	0x00000000
        /*018c*/ 	.short	0x010a
        /*018e*/ 	.byte	0x3f
	.zero		1


	//   ....[18]....
        /*0190*/ 	.word	0x00006090
        /*0194*/ 	.word	0x0000000a
        /*0198*/ 	.word	0x00000010
        /*019c*/ 	.short	0x010a
        /*019e*/ 	.byte	0x3f
	.zero		1


	//   ....[19]....
        /*01a0*/ 	.word	0x00006170
        /*01a4*/ 	.word	0x00000005
        /*01a8*/ 	.word	0x00000000
        /*01ac*/ 	.short	0x010a
        /*01ae*/ 	.byte	0x3f
	.zero		1


	//----- nvinfo : EIATTR_NUM_MBARRIERS
	.align		4
.L_28:
        /*01b0*/ 	.byte	0x03, 0x38
        /*01b2*/ 	.short	0x0006


	//----- nvinfo : EIATTR_EXIT_INSTR_OFFSETS
	.align		4
        /*01b4*/ 	.byte	0x04, 0x1c
        /*01b6*/ 	.short	(.L_30 - .L_29)


	//   ....[0]....
.L_29:
        /*01b8*/ 	.word	0x000005b0


	//   ....[1]....
        /*01bc*/ 	.word	0x00000e50


	//   ....[2]....
        /*01c0*/ 	.word	0x00004960


	//   ....[3]....
        /*01c4*/ 	.word	0x00004f80


	//   ....[4]....
        /*01c8*/ 	.word	0x00005f40


	//----- nvinfo : EIATTR_MAX_THREADS
	.align		4
.L_30:
        /*01cc*/ 	.byte	0x04, 0x05
        /*01ce*/ 	.short	(.L_32 - .L_31)
.L_31:
        /*01d0*/ 	.word	0x00000180
        /*01d4*/ 	.word	0x00000001
        /*01d8*/ 	.word	0x00000001


	//----- nvinfo : EIATTR_CRS_STACK_SIZE
	.align		4
.L_32:
        /*01dc*/ 	.byte	0x04, 0x1e
        /*01de*/ 	.short	(.L_34 - .L_33)
.L_33:
        /*01e0*/ 	.word	0x00000000


	//----- nvinfo : EIATTR_CBANK_PARAM_SIZE
	.align		4
.L_34:
        /*01e4*/ 	.byte	0x03, 0x19
        /*01e6*/ 	.short	0x0470


	//----- nvinfo : EIATTR_PARAM_CBANK
	.align		4
        /*01e8*/ 	.byte	0x04, 0x0a
        /*01ea*/ 	.short	(.L_36 - .L_35)
	.align		4
.L_35:
        /*01ec*/ 	.word	index@(.nv.constant0._ZN7cutlass13device_kernelINS_4gemm6kernel13GemmUniversalIN4cute5tupleIJiiiiEEENS1_10collective13CollectiveMmaINS1_37MainloopSm90TmaGmmaWarpSpecializedFP8ILi2ENS5_IJNS4_1CILi1EEESB_SB_EEENS1_35KernelTmaWarpSpecializedCooperativeEEENS5_IJNSA_ILi384EEENSA_ILi8EEENSA_ILi256EEEEEENS_12float_e4m3_tENS5_IJlSB_lEEESJ_SK_NS4_8TiledMMAINS4_8MMA_AtomIJNS4_4SM904GMMA29MMA_64x8x32_F32E4M3E4M3_SS_TNILNSO_7ScaleInE1ELSQ_1EEEEEENS4_6LayoutINS5_IJNSA_ILi2EEESB_SB_EEENS5_IJSB_NSA_ILi0EEESW_EEEEENS5_IJNS4_10UnderscoreESZ_SZ_EEEEENS4_13SM90_TMA_LOADENS4_14ComposedLayoutINS4_7SwizzleILi3ELi4ELi3EEENS4_18smem_ptr_flag_bitsILi8EEENST_INS5_IJSG_NSA_ILi128EEEEEENS5_IJS18_SB_EEEEEEEvNS4_8identityES12_S1C_vS1D_EENS_8epilogue10collective6detail29Sm90TmaWarpSpecializedAdapterINS1G_15DefaultEpilogueISJ_SK_SK_NS1F_6thread17LinearCombinationISJ_Li1EffLNS1K_9ScaleType4KindE0ELNS_15FloatRoundStyleE2ESJ_EENS1_15EpilogueDefaultEEEEEvvEEEEvNT_6ParamsE)
        /*01f0*/ 	.short	0x0210
        /*01f2*/ 	.short	0x0470


	//----- nvinfo : EIATTR_SW_WAR
	.align		4
.L_36:
        /*01f4*/ 	.byte	0x04, 0x36
        /*01f6*/ 	.short	(.L_38 - .L_37)
.L_37:
        /*01f8*/ 	.word	0x00000008
.L_38:


//--------------------- .nv.callgraph             --------------------------
	.section	.nv.callgraph,"",@"SHT_CUDA_CALLGRAPH"
	.align	4
	.sectionentsize	8
	.align		4
        /*0000*/ 	.word	0x00000000
	.align		4
        /*0004*/ 	.word	0xffffffff
	.align		4
        /*0008*/ 	.word	0x00000000
	.align		4
        /*000c*/ 	.word	0xfffffffe
	.align		4
        /*0010*/ 	.word	0x00000000
	.align		4
        /*0014*/ 	.word	0xfffffffd
	.align		4
        /*0018*/ 	.word	0x00000000
	.align		4
        /*001c*/ 	.word	0xfffffffc


//--------------------- .nv.constant4             --------------------------
	.section	.nv.constant4,"a",@progbits
	.align	8
	.align		8
.nv.constant4:
        /*0000*/ 	.dword	_ZN39_INTERNAL_3c6636a1_4_k_cu_06522ced_97134cuda3std3__45__cpo5beginE
	.align		8
        /*0008*/ 	.dword	_ZN39_INTERNAL_3c6636a1_4_k_cu_06522ced_97134cuda3std3__45__cpo3endE
	.align		8
        /*0010*/ 	.dword	_ZN39_INTERNAL_3c6636a1_4_k_cu_06522ced_97134cuda3std3__45__cpo6cbeginE
	.align		8
        /*0018*/ 	.dword	_ZN39_INTERNAL_3c6636a1_4_k_cu_06522ced_97134cuda3std3__45__cpo4cendE
	.align		8
        /*0020*/ 	.dword	_ZN39_INTERNAL_3c6636a1_4_k_cu_06522ced_97134cuda3std3__441_GLOBAL__N__3c6636a1_4_k_cu_06522ced_97136ignoreE
	.align		8
        /*0028*/ 	.dword	_ZN39_INTERNAL_3c6636a1_4_k_cu_06522ced_97134cuda3std3__419piecewise_constructE
	.align		8
        /*0030*/ 	.dword	_ZN39_INTERNAL_3c6636a1_4_k_cu_06522ced_97134cuda3std3__48in_placeE
	.align		8
        /*0038*/ 	.dword	_ZN39_INTERNAL_3c6636a1_4_k_cu_06522ced_97134cuda3std6ranges3__45__cpo4swapE
	.align		8
        /*0040*/ 	.dword	_ZN39_INTERNAL_3c6636a1_4_k_cu_06522ced_97134cuda3std6ranges3__45__cpo9iter_moveE
	.align		8
        /*0048*/ 	.dword	_ZN39_INTERNAL_3c6636a1_4_k_cu_06522ced_97134cute7productE
	.align		8
        /*0050*/ 	.dword	_ZN39_INTERNAL_3c6636a1_4_k_cu_06522ced_97134cute1_E


//--------------------- .text._ZN7cutlass13device_kernelINS_4gemm6kernel13GemmUniversalIN4cute5tupleIJiiiiEEENS1_10collective13CollectiveMmaINS1_37MainloopSm90TmaGmmaWarpSpecializedFP8ILi2ENS5_IJNS4_1CILi1EEESB_SB_EEENS1_35KernelTmaWarpSpecializedCooperativeEEENS5_IJNSA_ILi384EEENSA_ILi8EEENSA_ILi256EEEEEENS_12float_e4m3_tENS5_IJlSB_lEEESJ_SK_NS4_8TiledMMAINS4_8MMA_AtomIJNS4_4SM904GMMA29MMA_64x8x32_F32E4M3E4M3_SS_TNILNSO_7ScaleInE1ELSQ_1EEEEEENS4_6LayoutINS5_IJNSA_ILi2EEESB_SB_EEENS5_IJSB_NSA_ILi0EEESW_EEEEENS5_IJNS4_10UnderscoreESZ_SZ_EEEEENS4_13SM90_TMA_LOADENS4_14ComposedLayoutINS4_7SwizzleILi3ELi4ELi3EEENS4_18smem_ptr_flag_bitsILi8EEENST_INS5_IJSG_NSA_ILi128EEEEEENS5_IJS18_SB_EEEEEEEvNS4_8identityES12_S1C_vS1D_EENS_8epilogue10collective6detail29Sm90TmaWarpSpecializedAdapterINS1G_15DefaultEpilogueISJ_SK_SK_NS1F_6thread17LinearCombinationISJ_Li1EffLNS1K_9ScaleType4KindE0ELNS_15FloatRoundStyleE2ESJ_EENS1_15EpilogueDefaultEEEEEvvEEEEvNT_6ParamsE --------------------------
	.section	.text._ZN7cutlass13device_kernelINS_4gemm6kernel13GemmUniversalIN4cute5tupleIJiiiiEEENS1_10collective13CollectiveMmaINS1_37MainloopSm90TmaGmmaWarpSpecializedFP8ILi2ENS5_IJNS4_1CILi1EEESB_SB_EEENS1_35KernelTmaWarpSpecializedCooperativeEEENS5_IJNSA_ILi384EEENSA_ILi8EEENSA_ILi256EEEEEENS_12float_e4m3_tENS5_IJlSB_lEEESJ_SK_NS4_8TiledMMAINS4_8MMA_AtomIJNS4_4SM904GMMA29MMA_64x8x32_F32E4M3E4M3_SS_TNILNSO_7ScaleInE1ELSQ_1EEEEEENS4_6LayoutINS5_IJNSA_ILi2EEESB_SB_EEENS5_IJSB_NSA_ILi0EEESW_EEEEENS5_IJNS4_10UnderscoreESZ_SZ_EEEEENS4_13SM90_TMA_LOADENS4_14ComposedLayoutINS4_7SwizzleILi3ELi4ELi3EEENS4_18smem_ptr_flag_bitsILi8EEENST_INS5_IJSG_NSA_ILi128EEEEEENS5_IJS18_SB_EEEEEEEvNS4_8identityES12_S1C_vS1D_EENS_8epilogue10collective6detail29Sm90TmaWarpSpecializedAdapterINS1G_15DefaultEpilogueISJ_SK_SK_NS1F_6thread17LinearCombinationISJ_Li1EffLNS1K_9ScaleType4KindE0ELNS_15FloatRoundStyleE2ESJ_EENS1_15EpilogueDefaultEEEEEvvEEEEvNT_6ParamsE,"ax",@progbits
	.align	128
.text._ZN7cutlass13device_kernelINS_4gemm6kernel13GemmUniversalIN4cute5tupleIJiiiiEEENS1_10collective13CollectiveMmaINS1_37MainloopSm90TmaGmmaWarpSpecializedFP8ILi2ENS5_IJNS4_1CILi1EEESB_SB_EEENS1_35KernelTmaWarpSpecializedCooperativeEEENS5_IJNSA_ILi384EEENSA_ILi8EEENSA_ILi256EEEEEENS_12float_e4m3_tENS5_IJlSB_lEEESJ_SK_NS4_8TiledMMAINS4_8MMA_AtomIJNS4_4SM904GMMA29MMA_64x8x32_F32E4M3E4M3_SS_TNILNSO_7ScaleInE1ELSQ_1EEEEEENS4_6LayoutINS5_IJNSA_ILi2EEESB_SB_EEENS5_IJSB_NSA_ILi0EEESW_EEEEENS5_IJNS4_10UnderscoreESZ_SZ_EEEEENS4_13SM90_TMA_LOADENS4_14ComposedLayoutINS4_7SwizzleILi3ELi4ELi3EEENS4_18smem_ptr_flag_bitsILi8EEENST_INS5_IJSG_NSA_ILi128EEEEEENS5_IJS18_SB_EEEEEEEvNS4_8identityES12_S1C_vS1D_EENS_8epilogue10collective6detail29Sm90TmaWarpSpecializedAdapterINS1G_15DefaultEpilogueISJ_SK_SK_NS1F_6thread17LinearCombinationISJ_Li1EffLNS1K_9ScaleType4KindE0ELNS_15FloatRoundStyleE2ESJ_EENS1_15EpilogueDefaultEEEEEvvEEEEvNT_6ParamsE:
        .type           _ZN7cutlass13device_kernelINS_4gemm6kernel13GemmUniversalIN4cute5tupleIJiiiiEEENS1_10collective13CollectiveMmaINS1_37MainloopSm90TmaGmmaWarpSpecializedFP8ILi2ENS5_IJNS4_1CILi1EEESB_SB_EEENS1_35KernelTmaWarpSpecializedCooperativeEEENS5_IJNSA_ILi384EEENSA_ILi8EEENSA_ILi256EEEEEENS_12float_e4m3_tENS5_IJlSB_lEEESJ_SK_NS4_8TiledMMAINS4_8MMA_AtomIJNS4_4SM904GMMA29MMA_64x8x32_F32E4M3E4M3_SS_TNILNSO_7ScaleInE1ELSQ_1EEEEEENS4_6LayoutINS5_IJNSA_ILi2EEESB_SB_EEENS5_IJSB_NSA_ILi0EEESW_EEEEENS5_IJNS4_10UnderscoreESZ_SZ_EEEEENS4_13SM90_TMA_LOADENS4_14ComposedLayoutINS4_7SwizzleILi3ELi4ELi3EEENS4_18smem_ptr_flag_bitsILi8EEENST_INS5_IJSG_NSA_ILi128EEEEEENS5_IJS18_SB_EEEEEEEvNS4_8identityES12_S1C_vS1D_EENS_8epilogue10collective6detail29Sm90TmaWarpSpecializedAdapterINS1G_15DefaultEpilogueISJ_SK_SK_NS1F_6thread17LinearCombinationISJ_Li1EffLNS1K_9ScaleType4KindE0ELNS_15FloatRoundStyleE2ESJ_EENS1_15EpilogueDefaultEEEEEvvEEEEvNT_6ParamsE,@function
        .size           _ZN7cutlass13device_kernelINS_4gemm6kernel13GemmUniversalIN4cute5tupleIJiiiiEEENS1_10collective13CollectiveMmaINS1_37MainloopSm90TmaGmmaWarpSpecializedFP8ILi2ENS5_IJNS4_1CILi1EEESB_SB_EEENS1_35KernelTmaWarpSpecializedCooperativeEEENS5_IJNSA_ILi384EEENSA_ILi8EEENSA_ILi256EEEEEENS_12float_e4m3_tENS5_IJlSB_lEEESJ_SK_NS4_8TiledMMAINS4_8MMA_AtomIJNS4_4SM904GMMA29MMA_64x8x32_F32E4M3E4M3_SS_TNILNSO_7ScaleInE1ELSQ_1EEEEEENS4_6LayoutINS5_IJNSA_ILi2EEESB_SB_EEENS5_IJSB_NSA_ILi0EEESW_EEEEENS5_IJNS4_10UnderscoreESZ_SZ_EEEEENS4_13SM90_TMA_LOADENS4_14ComposedLayoutINS4_7SwizzleILi3ELi4ELi3EEENS4_18smem_ptr_flag_bitsILi8EEENST_INS5_IJSG_NSA_ILi128EEEEEENS5_IJS18_SB_EEEEEEEvNS4_8identityES12_S1C_vS1D_EENS_8epilogue10collective6detail29Sm90TmaWarpSpecializedAdapterINS1G_15DefaultEpilogueISJ_SK_SK_NS1F_6thread17LinearCombinationISJ_Li1EffLNS1K_9ScaleType4KindE0ELNS_15FloatRoundStyleE2ESJ_EENS1_15EpilogueDefaultEEEEEvvEEEEvNT_6ParamsE,(.L_x_77 - _ZN7cutlass13device_kernelINS_4gemm6kernel13GemmUniversalIN4cute5tupleIJiiiiEEENS1_10collective13CollectiveMmaINS1_37MainloopSm90TmaGmmaWarpSpecializedFP8ILi2ENS5_IJNS4_1CILi1EEESB_SB_EEENS1_35KernelTmaWarpSpecializedCooperativeEEENS5_IJNSA_ILi384EEENSA_ILi8EEENSA_ILi256EEEEEENS_12float_e4m3_tENS5_IJlSB_lEEESJ_SK_NS4_8TiledMMAINS4_8MMA_AtomIJNS4_4SM904GMMA29MMA_64x8x32_F32E4M3E4M3_SS_TNILNSO_7ScaleInE1ELSQ_1EEEEEENS4_6LayoutINS5_IJNSA_ILi2EEESB_SB_EEENS5_IJSB_NSA_ILi0EEESW_EEEEENS5_IJNS4_10UnderscoreESZ_SZ_EEEEENS4_13SM90_TMA_LOADENS4_14ComposedLayoutINS4_7SwizzleILi3ELi4ELi3EEENS4_18smem_ptr_flag_bitsILi8EEENST_INS5_IJSG_NSA_ILi128EEEEEENS5_IJS18_SB_EEEEEEEvNS4_8identityES12_S1C_vS1D_EENS_8epilogue10collective6detail29Sm90TmaWarpSpecializedAdapterINS1G_15DefaultEpilogueISJ_SK_SK_NS1F_6thread17LinearCombinationISJ_Li1EffLNS1K_9ScaleType4KindE0ELNS_15FloatRoundStyleE2ESJ_EENS1_15EpilogueDefaultEEEEEvvEEEEvNT_6ParamsE)
        .other          _ZN7cutlass13device_kernelINS_4gemm6kernel13GemmUniversalIN4cute5tupleIJiiiiEEENS1_10collective13CollectiveMmaINS1_37MainloopSm90TmaGmmaWarpSpecializedFP8ILi2ENS5_IJNS4_1CILi1EEESB_SB_EEENS1_35KernelTmaWarpSpecializedCooperativeEEENS5_IJNSA_ILi384EEENSA_ILi8EEENSA_ILi256EEEEEENS_12float_e4m3_tENS5_IJlSB_lEEESJ_SK_NS4_8TiledMMAINS4_8MMA_AtomIJNS4_4SM904GMMA29MMA_64x8x32_F32E4M3E4M3_SS_TNILNSO_7ScaleInE1ELSQ_1EEEEEENS4_6LayoutINS5_IJNSA_ILi2EEESB_SB_EEENS5_IJSB_NSA_ILi0EEESW_EEEEENS5_IJNS4_10UnderscoreESZ_SZ_EEEEENS4_13SM90_TMA_LOADENS4_14ComposedLayoutINS4_7SwizzleILi3ELi4ELi3EEENS4_18smem_ptr_flag_bitsILi8EEENST_INS5_IJSG_NSA_ILi128EEEEEENS5_IJS18_SB_EEEEEEEvNS4_8identityES12_S1C_vS1D_EENS_8epilogue10collective6detail29Sm90TmaWarpSpecializedAdapterINS1G_15DefaultEpilogueISJ_SK_SK_NS1F_6thread17LinearCombinationISJ_Li1EffLNS1K_9ScaleType4KindE0ELNS_15FloatRoundStyleE2ESJ_EENS1_15EpilogueDefaultEEEEEvvEEEEvNT_6ParamsE,@"STO_CUDA_ENTRY STV_DEFAULT"
_ZN7cutlass13device_kernelINS_4gemm6kernel13GemmUniversalIN4cute5tupleIJiiiiEEENS1_10collective13CollectiveMmaINS1_37MainloopSm90TmaGmmaWarpSpecializedFP8ILi2ENS5_IJNS4_1CILi1EEESB_SB_EEENS1_35KernelTmaWarpSpecializedCooperativeEEENS5_IJNSA_ILi384EEENSA_ILi8EEENSA_ILi256EEEEEENS_12float_e4m3_tENS5_IJlSB_lEEESJ_SK_NS4_8TiledMMAINS4_8MMA_AtomIJNS4_4SM904GMMA29MMA_64x8x32_F32E4M3E4M3_SS_TNILNSO_7ScaleInE1ELSQ_1EEEEEENS4_6LayoutINS5_IJNSA_ILi2EEESB_SB_EEENS5_IJSB_NSA_ILi0EEESW_EEEEENS5_IJNS4_10UnderscoreESZ_SZ_EEEEENS4_13SM90_TMA_LOADENS4_14ComposedLayoutINS4_7SwizzleILi3ELi4ELi3EEENS4_18smem_ptr_flag_bitsILi8EEENST_INS5_IJSG_NSA_ILi128EEEEEENS5_IJS18_SB_EEEEEEEvNS4_8identityES12_S1C_vS1D_EENS_8epilogue10collective6detail29Sm90TmaWarpSpecializedAdapterINS1G_15DefaultEpilogueISJ_SK_SK_NS1F_6thread17LinearCombinationISJ_Li1EffLNS1K_9ScaleType4KindE0ELNS_15FloatRoundStyleE2ESJ_EENS1_15EpilogueDefaultEEEEEvvEEEEvNT_6ParamsE:
[----:B------:R-:W-:Y:S01]  /*0000*/  LDC R1, c[0x0][0x28] ;  /* 0x00000a00ff017b82 */ /* 0x000fe20000000800 */
[----:B------:R-:W0:Y:S01]  /*0010*/  S2R R24, SR_TID.X ;  /* 0x0000000000187919 */ /* 0x000e220000002100 */
[----:B------:R-:W-:Y:S01]  /*0020*/  ELECT P0, URZ, PT ;  /* 0x00000000003f782f */ /* 0x000fe20003800000 */
[----:B------:R-:W-:Y:S01]  /*0030*/  BSSY B0, `(.L_x_0) ;  /* 0x000000f000007945 */ /* 0x000fe20003800000 */
[--C-:B0-----:R-:W-:Y:S02]  /*0040*/  SHF.R.U32.HI R0, RZ, 0x5, R24.reuse ;  /* 0x00000005ff007819 */ /* 0x101fe40000011618 */
[----:B------:R-:W-:-:S03]  /*0050*/  SHF.R.U32.HI R3, RZ, 0x7, R24 ;  /* 0x00000007ff037819 */ /* 0x000fc60000011618 */
[----:B------:R-:W0:Y:S04]  /*0060*/  SHFL.IDX PT, R2, R0, RZ, 0x1f ;  /* 0x00001fff00027589 */ /* 0x000e2800000e0000 */
[----:B------:R1:W2:Y:S01]  /*0070*/  SHFL.IDX PT, R10, R3, RZ, 0x1f ;  /* 0x00001fff030a7589 */ /* 0x0002a200000e0000 */
[----:B0-----:R-:W-:-:S13]  /*0080*/  ISETP.NE.OR P0, PT, R2, RZ, !P0 ;  /* 0x000000ff0200720c */ /* 0x001fda0004705670 */
[----:B-12---:R-:W-:Y:S05]  /*0090*/  @P0 BRA `(.L_x_1) ;  /* 0x0000000000200947 */ /* 0x006fea0003800000 */
[----:B------:R-:W-:Y:S02]  /*00a0*/  ULDC.64 UR4, c[0x0][0x198] ;  /* 0x0000660000047ab9 */ /* 0x000fe40000000a00 */
[----:B------:R-:W-:Y:S02]  /*00b0*/  UIADD3 UR6, UP0, UR4, 0xf0, URZ ;  /* 0x000000f004067890 */ /* 0x000fe4000ff1e03f */
[----:B------:R-:W-:Y:S02]  /*00c0*/  UIADD3 UR4, UP1, UR4, 0x1f0, URZ ;  /* 0x000001f004047890 */ /* 0x000fe4000ff3e03f */
[----:B------:R-:W-:Y:S02]  /*00d0*/  UIADD3.X UR7, URZ, UR5, URZ, UP0, !UPT ;  /* 0x000000053f077290 */ /* 0x000fe400087fe43f */
[----:B------:R-:W-:-:S07]  /*00e0*/  UIADD3.X UR5, URZ, UR5, URZ, UP1, !UPT ;  /* 0x000000053f057290 */ /* 0x000fce0008ffe43f */
[----:B------:R0:W-:Y:S02]  /*00f0*/  UTMACCTL.PF [UR6] ;  /* 0x00000000060079b9 */ /* 0x0001e40008040000 */
[----:B------:R0:W-:Y:S02]  /*0100*/  UTMACCTL.PF [UR4] ;  /* 0x00000000040079b9 */ /* 0x0001e40008040000 */
[----:B0-----:R-:W-:Y:S01]  /*0110*/  NOP ;  /* 0x0000000000007918 */ /* 0x001fe20000000000 */
.L_x_1:
[----:B------:R-:W-:Y:S05]  /*0120*/  BSYNC B0 ;  /* 0x0000000000007941 */ /* 0x000fea0003800000 */
.L_x_0:
[----:B------:R-:W0:Y:S02]  /*0130*/  SHFL.IDX PT, R3, R0, RZ, 0x1f ;  /* 0x00001fff00037589 */ /* 0x000e2400000e0000 */
[----:B0-----:R-:W-:-:S13]  /*0140*/  ISETP.NE.AND P0, PT, R3, RZ, PT ;  /* 0x000000ff0300720c */ /* 0x001fda0003f05270 */
[----:B------:R-:W-:Y:S05]  /*0150*/  @P0 BRA `(.L_x_2) ;  /* 0x0000000000480947 */ /* 0x000fea0003800000 */
[----:B------:R-:W0:Y:S01]  /*0160*/  S2UR UR8, SR_CgaCtaId ;  /* 0x00000000000879c3 */ /* 0x000e220000008800 */
[----:B------:R-:W-:Y:S01]  /*0170*/  UMOV UR4, 0x400 ;  /* 0x0000040000047882 */ /* 0x000fe20000000000 */
[----:B------:R-:W-:Y:S01]  /*0180*/  UMOV UR5, 0x1 ;  /* 0x0000000100057882 */ /* 0x000fe20000000000 */
[----:B------:R-:W-:Y:S01]  /*0190*/  UMOV UR6, 0x100 ;  /* 0x0000010000067882 */ /* 0x000fe20000000000 */
[----:B------:R-:W-:Y:S01]  /*01a0*/  ELECT P0, URZ, PT ;  /* 0x00000000003f782f */ /* 0x000fe20003800000 */
[----:B------:R-:W-:-:S04]  /*01b0*/  UIADD3 UR6, -UR6, 0x100000, URZ ;  /* 0x0010000006067890 */ /* 0x000fc8000fffe13f */
[----:B------:R-:W-:Y:S02]  /*01c0*/  USHF.L.U32 UR7, UR6, 0xb, URZ ;  /* 0x0000000b06077899 */ /* 0x000fe4000800063f */
[----:B------:R-:W-:Y:S02]  /*01d0*/  USHF.L.U32 UR6, UR6, 0x1, URZ ;  /* 0x0000000106067899 */ /* 0x000fe4000800063f */
[----:B0-----:R-:W-:Y:S02]  /*01e0*/  ULEA UR8, UR8, UR4, 0x18 ;  /* 0x0000000408087291 */ /* 0x001fe4000f8ec03f */
[----:B------:R-:W-:-:S04]  /*01f0*/  UIADD3 UR4, -UR5, 0x100000, URZ ;  /* 0x0010000005047890 */ /* 0x000fc8000fffe13f */
[----:B------:R-:W-:Y:S02]  /*0200*/  USHF.L.U32 UR5, UR4, 0xb, URZ ;  /* 0x0000000b04057899 */ /* 0x000fe4000800063f */
[----:B------:R-:W-:Y:S01]  /*0210*/  USHF.L.U32 UR4, UR4, 0x1, URZ ;  /* 0x0000000104047899 */ /* 0x000fe2000800063f */
[----:B------:R-:W0:Y:S11]  /*0220*/  FENCE.VIEW.ASYNC.S ;  /* 0x00000000000073c6 */ /* 0x000e360000000000 */
[----:B0-----:R0:W1:Y:S01]  /*0230*/  SYNCS.EXCH.64 URZ, [UR8], UR4 ;  /* 0x00000004083f75b2 */ /* 0x0010620008000100 */
[----:B------:R0:W2:Y:S01]  /*0240*/  SYNCS.EXCH.64 URZ, [UR8+0x10], UR6 ;  /* 0x00001006083f75b2 */ /* 0x0000a20008000100 */
[----:B------:R0:W3:Y:S01]  /*0250*/  SYNCS.EXCH.64 URZ, [UR8+0x8], UR4 ;  /* 0x00000804083f75b2 */ /* 0x0000e20008000100 */
[----:B------:R0:W4:Y:S01]  /*0260*/  SYNCS.EXCH.64 URZ, [UR8+0x18], UR6 ;  /* 0x00001806083f75b2 */ /* 0x0001220008000100 */
[----:B------:R-:W-:Y:S01]  /*0270*/  NOP ;  /* 0x0000000000007918 */ /* 0x000fe20000000000 */
.L_x_2:
[----:B------:R-:W5:Y:S01]  /*0280*/  SHFL.IDX PT, R0, R0, RZ, 0x1f ;  /* 0x00001fff00007589 */ /* 0x000f6200000e0000 */
[----:B------:R-:W1:Y:S01]  /*0290*/  LDC R3, c[0x0][0x65c] ;  /* 0x00019700ff037b82 */ /* 0x000e620000000800 */
[----:B------:R-:W-:Y:S02]  /*02a0*/  ELECT P0, URZ, PT ;  /* 0x00000000003f782f */ /* 0x000fe40003800000 */
[----:B------:R-:W-:Y:S01]  /*02b0*/  SHF.R.S32.HI R5, RZ, 0x1f, R2 ;  /* 0x0000001fff057819 */ /* 0x000fe20000011402 */
[----:B------:R-:W2:Y:S01]  /*02c0*/  S2R R8, SR_CTAID.Y ;  /* 0x0000000000087919 */ /* 0x000ea20000002600 */
[----:B0-----:R-:W-:Y:S01]  /*02d0*/  UMOV UR4, 0x20 ;  /* 0x0000002000047882 */ /* 0x001fe20000000000 */
[----:B------:R-:W-:Y:S01]  /*02e0*/  ISETP.NE.AND P2, PT, R10, RZ, PT ;  /* 0x000000ff0a00720c */ /* 0x000fe20003f45270 */
[----:B------:R-:W-:Y:S01]  /*02f0*/  NOP ;  /* 0x0000000000007918 */ /* 0x000fe20000000000 */
[----:B------:R-:W0:Y:S01]  /*0300*/  S2R R4, SR_CTAID.X ;  /* 0x0000000000047919 */ /* 0x000e220000002500 */
[----:B------:R-:W-:Y:S01]  /*0310*/  LEA.HI R5, R5, R2, RZ, 0x2 ;  /* 0x0000000205057211 */ /* 0x000fe200078f10ff */
[----:B------:R-:W-:-:S03]  /*0320*/  NOP ;  /* 0x0000000000007918 */ /* 0x000fc60000000000 */
[----:B------:R-:W-:-:S05]  /*0330*/  LOP3.LUT R5, R5, 0xfffffffc, RZ, 0xc0, !PT ;  /* 0xfffffffc05057812 */ /* 0x000fca00078ec0ff */
[----:B------:R-:W-:Y:S02]  /*0340*/  IMAD.IADD R2, R2, 0x1, -R5 ;  /* 0x0000000102027824 */ /* 0x000fe400078e0a05 */
[----:B------:R-:W-:Y:S01]  /*0350*/  IMAD.MOV.U32 R5, RZ, RZ, RZ ;  /* 0x000000ffff057224 */ /* 0x000fe200078e00ff */
[----:B-----5:R-:W-:Y:S02]  /*0360*/  ISETP.NE.OR P0, PT, R0, RZ, !P0 ;  /* 0x000000ff0000720c */ /* 0x020fe40004705670 */
[----:B-1----:R-:W-:-:S11]  /*0370*/  ISETP.NE.AND P3, PT, R3, 0x1, PT ;  /* 0x000000010300780c */ /* 0x002fd60003f65270 */
[----:B------:R-:W-:Y:S01]  /*0380*/  VOTEU.ALL UP0, P0 ;  /* 0x00000000003f7886 */ /* 0x000fe20000000000 */
[----:B------:R-:W-:Y:S01]  /*0390*/  VOTEU.ALL UP1, P0 ;  /* 0x00000000003f7886 */ /* 0x000fe20000020000 */
[----:B------:R-:W0:Y:S01]  /*03a0*/  @P3 LDC R9, c[0x0][0x10] ;  /* 0x00000400ff093b82 */ /* 0x000e220000000800 */
[----:B--2---:R-:W-:Y:S02]  /*03b0*/  @P3 IMAD.MOV.U32 R3, RZ, RZ, R8 ;  /* 0x000000ffff033224 */ /* 0x004fe400078e0008 */
[----:B------:R-:W-:Y:S01]  /*03c0*/  @!UP0 UMOV UR6, 0x400 ;  /* 0x0000040000068882 */ /* 0x000fe20000000000 */
[----:B------:R-:W-:-:S04]  /*03d0*/  @!UP0 UIADD3 UR4, -UR4, 0x100000, URZ ;  /* 0x0010000004048890 */ /* 0x000fc8000fffe13f */
[----:B------:R-:W-:Y:S02]  /*03e0*/  @!UP0 USHF.L.U32 UR5, UR4, 0xb, URZ ;  /* 0x0000000b04058899 */ /* 0x000fe4000800063f */
[----:B------:R-:W-:Y:S01]  /*03f0*/  @!UP0 USHF.L.U32 UR4, UR4, 0x1, URZ ;  /* 0x0000000104048899 */ /* 0x000fe2000800063f */
[----:B------:R-:W-:Y:S02]  /*0400*/  @P3 IMAD.MOV.U32 R6, RZ, RZ, R3 ;  /* 0x000000ffff063224 */ /* 0x000fe400078e0003 */
[----:B------:R-:W-:Y:S01]  /*0410*/  @P3 IMAD.MOV.U32 R7, RZ, RZ, RZ ;  /* 0x000000ffff073224 */ /* 0x000fe200078e00ff */
[----:B------:R-:W1:Y:S01]  /*0420*/  @!UP0 S2UR UR7, SR_CgaCtaId ;  /* 0x00000000000789c3 */ /* 0x000e620000008800 */
[----:B------:R-:W-:Y:S02]  /*0430*/  @!P3 IMAD.MOV.U32 R3, RZ, RZ, R8 ;  /* 0x000000ffff03b224 */ /* 0x000fe400078e0008 */
[----:B------:R-:W-:-:S05]  /*0440*/  @P3 IMAD.MOV.U32 R11, RZ, RZ, RZ ;  /* 0x000000ffff0b3224 */ /* 0x000fca00078e00ff */
[----:B------:R-:W2:Y:S01]  /*0450*/  @!P3 LDC R0, c[0x0][0xc] ;  /* 0x00000300ff00bb82 */ /* 0x000ea20000000800 */
[----:B0-----:R-:W-:-:S04]  /*0460*/  @P3 IMAD.WIDE.U32 R8, R4, R9, R6 ;  /* 0x0000000904083225 */ /* 0x001fc800078e0006 */
[----:B------:R-:W-:Y:S01]  /*0470*/  @P3 IMAD.IADD R9, R9, 0x1, R11 ;  /* 0x0000000109093824 */ /* 0x000fe200078e020b */
[----:B-1----:R-:W-:Y:S01]  /*0480*/  @!UP0 ULEA UR6, UR7, UR6, 0x18 ;  /* 0x0000000607068291 */ /* 0x002fe2000f8ec03f */
[----:B------:R-:W-:Y:S01]  /*0490*/  VOTEU.ALL UP0, P0 ;  /* 0x00000000003f7886 */ /* 0x000fe20000000000 */
[----:B------:R-:W-:-:S04]  /*04a0*/  ISETP.NE.AND P0, PT, R2, 0x3, PT ;  /* 0x000000030200780c */ /* 0x000fc80003f05270 */
[----:B------:R-:W-:Y:S01]  /*04b0*/  ISETP.EQ.OR P0, PT, R2, RZ, !P0 ;  /* 0x000000ff0200720c */ /* 0x000fe20004702670 */
[----:B--2---:R-:W-:-:S03]  /*04c0*/  @!P3 IMAD.WIDE.U32 R6, R0, R3, R4 ;  /* 0x000000030006b225 */ /* 0x004fc600078e0004 */
[C---:B------:R-:W-:Y:S01]  /*04d0*/  ISETP.EQ.AND P0, PT, R10.reuse, RZ, P0 ;  /* 0x000000ff0a00720c */ /* 0x040fe20000702270 */
[----:B------:R-:W-:Y:S01]  /*04e0*/  VIADD R10, R10, 0xffffffff ;  /* 0xffffffff0a0a7836 */ /* 0x000fe20000000000 */
[----:B------:R-:W0:Y:S02]  /*04f0*/  FENCE.VIEW.ASYNC.S ;  /* 0x00000000000073c6 */ /* 0x000e240000000000 */
[----:B0-----:R0:W3:Y:S01]  /*0500*/  @!UP0 SYNCS.EXCH.64 URZ, [UR6+0x30], UR4 ;  /* 0x00003004063f85b2 */ /* 0x0010e20008000100 */
[----:B------:R-:W-:Y:S01]  /*0510*/  @!P3 IMAD.MOV.U32 R8, RZ, RZ, R6 ;  /* 0x000000ffff08b224 */ /* 0x000fe200078e0006 */
[----:B------:R-:W-:Y:S01]  /*0520*/  SEL R0, RZ, 0x1, !P0 ;  /* 0x00000001ff007807 */ /* 0x000fe20004000000 */
[----:B------:R-:W-:Y:S01]  /*0530*/  @!P3 IMAD.MOV.U32 R9, RZ, RZ, R7 ;  /* 0x000000ffff09b224 */ /* 0x000fe200078e0007 */
[----:B------:R-:W-:-:S04]  /*0540*/  ISETP.GE.U32.AND P1, PT, R10, 0x2, PT ;  /* 0x000000020a00780c */ /* 0x000fc80003f26070 */
[----:B------:R-:W-:Y:S01]  /*0550*/  SEL R0, R0, 0x2, P1 ;  /* 0x0000000200007807 */ /* 0x000fe20000800000 */
[----:B------:R0:W3:Y:S01]  /*0560*/  @!UP1 SYNCS.EXCH.64 URZ, [UR6+0x38], UR4 ;  /* 0x00003804063f95b2 */ /* 0x0000e20008000100 */
[----:B------:R-:W-:Y:S01]  /*0570*/  NOP ;  /* 0x0000000000007918 */ /* 0x000fe20000000000 */
[----:B---34-:R-:W-:Y:S06]  /*0580*/  BAR.SYNC.DEFER_BLOCKING 0x0 ;  /* 0x0000000000007b1d */ /* 0x018fec0000010000 */
[----:B------:R-:W-:Y:S05]  /*0590*/  @!P2 BRA `(.L_x_3) ;  /* 0x0000004000f4a947 */ /* 0x000fea0003800000 */
[----:B------:R-:W-:-:S13]  /*05a0*/  ISETP.GT.U32.AND P0, PT, R10, 0x1, PT ;  /* 0x000000010a00780c */ /* 0x000fda0003f04070 */
[----:B0-----:R-:W-:Y:S05]  /*05b0*/  @P0 EXIT ;  /* 0x000000000000094d */ /* 0x001fea0003800000 */
[----:B------:R-:W-:Y:S01]  /*05c0*/  ULDC.64 UR4, c[0x0][0x650] ;  /* 0x0001940000047ab9 */ /* 0x000fe20000000a00 */
[----:B------:R-:W-:Y:S01]  /*05d0*/  PRMT R6, RZ, 0x7610, R6 ;  /* 0x00007610ff067816 */ /* 0x000fe20000000006 */
[----:B------:R-:W-:Y:S01]  /*05e0*/  IMAD.MOV.U32 R16, RZ, RZ, -0x1 ;  /* 0xffffffffff107424 */ /* 0x000fe200078e00ff */
[----:B------:R-:W-:Y:S01]  /*05f0*/  ISETP.GE.U32.AND P0, PT, R8, UR4, PT ;  /* 0x0000000408007c0c */ /* 0x000fe2000bf06070 */
[----:B------:R-:W-:Y:S02]  /*0600*/  IMAD.MOV.U32 R7, RZ, RZ, -0x1 ;  /* 0xffffffffff077424 */ /* 0x000fe400078e00ff */
[----:B------:R-:W-:Y:S01]  /*0610*/  IMAD.MOV.U32 R25, RZ, RZ, -0x1 ;  /* 0xffffffffff197424 */ /* 0x000fe200078e00ff */
[----:B------:R-:W-:-:S13]  /*0620*/  ISETP.GE.U32.AND.EX P0, PT, R9, UR5, PT, P0 ;  /* 0x0000000509007c0c */ /* 0x000fda000bf06100 */
[----:B------:R-:W-:Y:S05]  /*0630*/  @P0 BRA `(.L_x_4) ;  /* 0x0000000400540947 */ /* 0x000fea0003800000 */
[----:B------:R-:W0:Y:S01]  /*0640*/  LDC.64 R16, c[0x0][0x628] ;  /* 0x00018a00ff107b82 */ /* 0x000e220000000a00 */
[----:B------:R-:W-:Y:S02]  /*0650*/  IMAD.MOV.U32 R6, RZ, RZ, R8 ;  /* 0x000000ffff067224 */ /* 0x000fe400078e0008 */
[----:B------:R-:W-:-:S05]  /*0660*/  IMAD.MOV.U32 R7, RZ, RZ, R9 ;  /* 0x000000ffff077224 */ /* 0x000fca00078e0009 */
[----:B------:R-:W1:Y:S08]  /*0670*/  LDC R2, c[0x0][0x630] ;  /* 0x00018c00ff027b82 */ /* 0x000e700000000800 */
[----:B------:R-:W2:Y:S01]  /*0680*/  LDC.64 R18, c[0x0][0x620] ;  /* 0x00018800ff127b82 */ /* 0x000ea20000000a00 */
[----:B0-----:R-:W-:-:S04]  /*0690*/  ISETP.NE.U32.AND P0, PT, R16, RZ, PT ;  /* 0x000000ff1000720c */ /* 0x001fc80003f05070 */
[----:B------:R-:W-:-:S13]  /*06a0*/  ISETP.NE.AND.EX P0, PT, R17, RZ, PT, P0 ;  /* 0x000000ff1100720c */ /* 0x000fda0003f05300 */
[----:B-12---:R-:W-:Y:S05]  /*06b0*/  @!P0 BRA `(.L_x_5) ;  /* 0x0000000000288947 */ /* 0x006fea0003800000 */
[----:B------:R-:W0:Y:S02]  /*06c0*/  LDC R13, c[0x0][0x634] ;  /* 0x00018d00ff0d7b82 */ /* 0x000e240000000800 */
[----:B0-----:R-:W-:-:S05]  /*06d0*/  IADD3 R13, P0, R8, R13, RZ ;  /* 0x0000000d080d7210 */ /* 0x001fca0007f1e0ff */
[----:B------:R-:W-:-:S04]  /*06e0*/  IMAD.X R15, RZ, RZ, R9, P0 ;  /* 0x000000ffff0f7224 */ /* 0x000fc800000e0609 */
[----:B------:R-:W-:-:S04]  /*06f0*/  IMAD.WIDE.U32 R6, R15, R16, RZ ;  /* 0x000000100f067225 */ /* 0x000fc800078e00ff */
[----:B------:R-:W-:-:S04]  /*0700*/  IMAD.WIDE.U32 R10, P0, R13, R17, R6 ;  /* 0x000000110d0a7225 */ /* 0x000fc80007800006 */
[----:B------:R-:W-:-:S04]  /*0710*/  IMAD.WIDE.U32 R6, R13, R16, RZ ;  /* 0x000000100d067225 */ /* 0x000fc800078e00ff */
[----:B------:R-:W-:Y:S01]  /*0720*/  IMAD.X R13, RZ, RZ, RZ, P0 ;  /* 0x000000ffff0d7224 */ /* 0x000fe200000e06ff */
[----:B------:R-:W-:Y:S01]  /*0730*/  IADD3 RZ, P0, R7, R10, RZ ;  /* 0x0000000a07ff7210 */ /* 0x000fe20007f1e0ff */
[----:B------:R-:W-:-:S04]  /*0740*/  IMAD.MOV.U32 R12, RZ, RZ, R11 ;  /* 0x000000ffff0c7224 */ /* 0x000fc800078e000b */
[----:B------:R-:W-:-:S08]  /*0750*/  IMAD.WIDE.U32.X R6, R15, R17, R12, P0 ;  /* 0x000000110f067225 */ /* 0x000fd000000e040c */
.L_x_5:
[-CC-:B------:R-:W-:Y:S01]  /*0760*/  SHF.R.U64 R25, R6, R2.reuse, R7.reuse ;  /* 0x0000000206197219 */ /* 0x180fe20000001207 */
[----:B------:R-:W0:Y:S01]  /*0770*/  LDC R12, c[0x0][0x618] ;  /* 0x00018600ff0c7b82 */ /* 0x000e220000000800 */
[----:B------:R-:W-:Y:S01]  /*0780*/  SHF.R.U32.HI R5, RZ, R2, R7 ;  /* 0x00000002ff057219 */ /* 0x000fe20000011607 */
[----:B------:R-:W-:Y:S01]  /*0790*/  ULDC UR4, c[0x0][0x150] ;  /* 0x0000540000047ab9 */ /* 0x000fe20000000800 */
[----:B------:R-:W-:Y:S02]  /*07a0*/  IADD3 R11, P0, RZ, -R25, RZ ;  /* 0x80000019ff0b7210 */ /* 0x000fe40007f1e0ff */
[----:B------:R-:W-:-:S03]  /*07b0*/  I2FP.F32.U32 R2, R4 ;  /* 0x0000000400027245 */ /* 0x000fc60000201000 */
[----:B------:R-:W1:Y:S01]  /*07c0*/  LDC.64 R26, c[0x0][0x640] ;  /* 0x00019000ff1a7b82 */ /* 0x000e620000000a00 */
[----:B------:R-:W-:Y:S02]  /*07d0*/  IMAD.X R13, RZ, RZ, ~R5, P0 ;  /* 0x000000ffff0d7224 */ /* 0x000fe400000e0e05 */
[----:B------:R-:W-:Y:S01]  /*07e0*/  FMUL R2, R2, UR4 ;  /* 0x0000000402027c20 */ /* 0x000fe20008400000 */
[----:B------:R-:W-:Y:S01]  /*07f0*/  IMAD.WIDE.U32 R6, R11, R18, R8 ;  /* 0x000000120b067225 */ /* 0x000fe200078e0008 */
[----:B------:R-:W-:-:S03]  /*0800*/  ULDC UR4, c[0x0][0x154] ;  /* 0x0000550000047ab9 */ /* 0x000fc60000000800 */
[----:B------:R-:W-:Y:S01]  /*0810*/  IMAD R10, R13, R18, RZ ;  /* 0x000000120d0a7224 */ /* 0x000fe200078e02ff */
[----:B------:R-:W2:Y:S01]  /*0820*/  LDC R5, c[0x0][0x144] ;  /* 0x00005100ff057b82 */ /* 0x000ea20000000800 */
[----:B------:R-:W3:Y:S02]  /*0830*/  F2I.U32.TRUNC.NTZ R2, R2 ;  /* 0x0000000200027305 */ /* 0x000ee4000020f000 */
[----:B------:R-:W-:-:S04]  /*0840*/  IMAD R11, R11, R19, R10 ;  /* 0x000000130b0b7224 */ /* 0x000fc800078e020a */
[----:B------:R-:W-:Y:S01]  /*0850*/  IMAD.IADD R7, R7, 0x1, R11 ;  /* 0x0000000107077824 */ /* 0x000fe200078e020b */
[----:B------:R-:W4:Y:S01]  /*0860*/  LDC R14, c[0x0][0x608] ;  /* 0x00018200ff0e7b82 */ /* 0x000f220000000800 */
[----:B------:R-:W-:-:S03]  /*0870*/  IMAD.MOV.U32 R11, RZ, RZ, -0x1 ;  /* 0xffffffffff0b7424 */ /* 0x000fc600078e00ff */
[-CC-:B0-----:R-:W-:Y:S02]  /*0880*/  SHF.R.U64 R18, R6, R12.reuse, R7.reuse ;  /* 0x0000000c06127219 */ /* 0x181fe40000001207 */
[----:B------:R-:W-:Y:S02]  /*0890*/  I2FP.F32.U32 R6, R3 ;  /* 0x0000000300067245 */ /* 0x000fe40000201000 */
[----:B------:R-:W0:Y:S01]  /*08a0*/  LDC R22, c[0x0][0x658] ;  /* 0x00019600ff167b82 */ /* 0x000e220000000800 */
[----:B-1----:R-:W-:Y:S01]  /*08b0*/  ISETP.NE.U32.AND P0, PT, R26, RZ, PT ;  /* 0x000000ff1a00720c */ /* 0x002fe20003f05070 */
[----:B---3--:R-:W-:Y:S01]  /*08c0*/  IMAD.MOV R10, RZ, RZ, -R2 ;  /* 0x000000ffff0a7224 */ /* 0x008fe200078e0a02 */
[----:B------:R-:W-:Y:S01]  /*08d0*/  SHF.R.U32.HI R7, RZ, R12, R7 ;  /* 0x0000000cff077219 */ /* 0x000fe20000011607 */
[----:B------:R-:W-:Y:S01]  /*08e0*/  FMUL R6, R6, UR4 ;  /* 0x0000000406067c20 */ /* 0x000fe20008400000 */
[----:B------:R-:W-:-:S03]  /*08f0*/  ISETP.NE.AND.EX P0, PT, R27, RZ, PT, P0 ;  /* 0x000000ff1b00720c */ /* 0x000fc60003f05300 */
[----:B------:R-:W1:Y:S01]  /*0900*/  LDC R16, c[0x0][0x148] ;  /* 0x00005200ff107b82 */ /* 0x000e620000000800 */
[----:B--2---:R-:W-:-:S07]  /*0910*/  IMAD R2, R5, R10, R4 ;  /* 0x0000000a05027224 */ /* 0x004fce00078e0204 */
[----:B------:R-:W2:Y:S01]  /*0920*/  LDC R20, c[0x0][0x600] ;  /* 0x00018000ff147b82 */ /* 0x000ea20000000800 */
[-CC-:B----4-:R-:W-:Y:S02]  /*0930*/  SHF.R.U64 R28, R18, R14.reuse, R7.reuse ;  /* 0x0000000e121c7219 */ /* 0x190fe40000001207 */
[----:B------:R-:W-:Y:S01]  /*0940*/  SHF.R.U32.HI R5, RZ, R14, R7 ;  /* 0x0000000eff057219 */ /* 0x000fe20000011607 */
[----:B------:R-:W-:Y:S01]  /*0950*/  IMAD.MOV.U32 R7, RZ, RZ, 0x1 ;  /* 0x00000001ff077424 */ /* 0x000fe200078e00ff */
[----:B------:R3:W4:Y:S03]  /*0960*/  F2I.U32.TRUNC.NTZ R14, R6 ;  /* 0x00000006000e7305 */ /* 0x000726000020f000 */
[----:B------:R-:W1:Y:S01]  /*0970*/  LDC R17, c[0x0][0x648] ;  /* 0x00019200ff117b82 */ /* 0x000e620000000800 */
[-C--:B0-----:R-:W-:Y:S02]  /*0980*/  SHF.L.U32 R4, R11, R22.reuse, RZ ;  /* 0x000000160b047219 */ /* 0x081fe400000006ff */
[----:B------:R-:W-:-:S02]  /*0990*/  SHF.R.U64 R30, R28, R22, R5 ;  /* 0x000000161c1e7219 */ /* 0x000fc40000001205 */
[----:B------:R-:W-:Y:S02]  /*09a0*/  LOP3.LUT R13, RZ, R4, RZ, 0x33, !PT ;  /* 0x00000004ff0d7212 */ /* 0x000fe400078e33ff */
[-C--:B------:R-:W-:Y:S01]  /*09b0*/  SHF.R.U32.HI R5, RZ, R22.reuse, R5 ;  /* 0x00000016ff057219 */ /* 0x080fe20000011605 */
[----:B------:R-:W0:Y:S01]  /*09c0*/  LDC R19, c[0x0][0x638] ;  /* 0x00018e00ff137b82 */ /* 0x000e220000000800 */
[----:B------:R-:W-:Y:S01]  /*09d0*/  SHF.L.U32 R12, R7, R22, RZ ;  /* 0x00000016070c7219 */ /* 0x000fe200000006ff */
[----:B------:R-:W-:-:S06]  /*09e0*/  IMAD.MOV.U32 R4, RZ, RZ, R30 ;  /* 0x000000ffff047224 */ /* 0x000fcc00078e001e */
[----:B------:R-:W0:Y:S01]  /*09f0*/  LDC R21, c[0x0][0x610] ;  /* 0x00018400ff157b82 */ /* 0x000e220000000800 */
[----:B---34-:R-:W-:Y:S05]  /*0a00*/  @!P0 BRA `(.L_x_6) ;  /* 0x0000000000288947 */ /* 0x018fea0003800000 */
[----:B------:R-:W3:Y:S02]  /*0a10*/  LDC R11, c[0x0][0x64c] ;  /* 0x00019300ff0b7b82 */ /* 0x000ee40000000800 */
[----:B---3--:R-:W-:-:S05]  /*0a20*/  IADD3 R11, P0, R30, R11, RZ ;  /* 0x0000000b1e0b7210 */ /* 0x008fca0007f1e0ff */
        /* <DEDUP_REMOVED lines=8> */
.L_x_6:
[----:B-1----:R-:W-:Y:S01]  /*0ab0*/  SHF.R.U64 R4, R4, R17, R5 ;  /* 0x0000001104047219 */ /* 0x002fe20000001205 */
[----:B--2---:R-:W-:Y:S01]  /*0ac0*/  VIADD R5, R20, 0xffffffff ;  /* 0xffffffff14057836 */ /* 0x004fe20000000000 */
[----:B------:R-:W-:Y:S01]  /*0ad0*/  LOP3.LUT R13, R28, R13, RZ, 0xc0, !PT ;  /* 0x0000000d1c0d7212 */ /* 0x000fe200078ec0ff */
[----:B------:R-:W-:Y:S02]  /*0ae0*/  IMAD.MOV R14, RZ, RZ, -R14 ;  /* 0x000000ffff0e7224 */ /* 0x000fe400078e0a0e */
[----:B------:R-:W-:Y:S01]  /*0af0*/  IMAD.MOV R6, RZ, RZ, -R4 ;  /* 0x000000ffff067224 */ /* 0x000fe200078e0a04 */
[----:B------:R-:W-:Y:S01]  /*0b00*/  LOP3.LUT R5, R18, R5, RZ, 0xc0, !PT ;  /* 0x0000000512057212 */ /* 0x000fe200078ec0ff */
[----:B------:R-:W-:Y:S02]  /*0b10*/  @P3 IMAD R2, R16, R14, R3 ;  /* 0x0000000e10023224 */ /* 0x000fe400078e0203 */
[----:B------:R-:W-:Y:S02]  /*0b20*/  IMAD R13, R12, R4, R13 ;  /* 0x000000040c0d7224 */ /* 0x000fe400078e020d */
[----:B0-----:R-:W-:-:S02]  /*0b30*/  IMAD R3, R6, R19, R30 ;  /* 0x0000001306037224 */ /* 0x001fc400078e021e */
[----:B------:R-:W-:Y:S02]  /*0b40*/  IMAD R2, R13, R21, R2 ;  /* 0x000000150d027224 */ /* 0x000fe400078e0202 */
[----:B------:R-:W-:Y:S02]  /*0b50*/  IMAD R3, R3, R20, R5 ;  /* 0x0000001403037224 */ /* 0x000fe400078e0205 */
[----:B------:R-:W-:-:S03]  /*0b60*/  IMAD.MOV.U32 R6, RZ, RZ, 0x1 ;  /* 0x00000001ff067424 */ /* 0x000fc600078e00ff */
[----:B------:R-:W-:Y:S02]  /*0b70*/  SEL R7, R3, R2, !P3 ;  /* 0x0000000203077207 */ /* 0x000fe40005800000 */
[----:B------:R-:W-:-:S07]  /*0b80*/  SEL R16, R2, R3, !P3 ;  /* 0x0000000302107207 */ /* 0x000fce0005800000 */
.L_x_4:
[----:B------:R-:W-:-:S08]  /*0b90*/  NOP ;  /* 0x0000000000007918 */ /* 0x000fd00000000000 */
[----:B------:R-:W0:Y:S02]  /*0ba0*/  USETMAXREG.TRY_ALLOC.CTAPOOL UP0, 0xe8 ;  /* 0x000000e8000079c8 */ /* 0x000e240008000600 */
[----:B0-----:R-:W-:-:S13]  /*0bb0*/  PLOP3.LUT P0, PT, PT, PT, UP0, 0x80, 0x0 ;  /* 0x000000000000781c */ /* 0x001fda0003f0f008 */
[----:B------:R-:W-:Y:S05]  /*0bc0*/  @!P0 BRA `(.L_x_4) ;  /* 0xfffffffc00f08947 */ /* 0x000fea000383ffff */
[----:B------:R-:W-:Y:S01]  /*0bd0*/  ULDC.64 UR4, c[0x0][0x598] ;  /* 0x0001660000047ab9 */ /* 0x000fe20000000a00 */
[----:B------:R-:W-:Y:S01]  /*0be0*/  ULDC.64 UR22, c[0x0][0x208] ;  /* 0x0000820000167ab9 */ /* 0x000fe20000000a00 */
[----:B------:R-:W-:-:S04]  /*0bf0*/  ISETP.NE.U32.AND P0, PT, RZ, UR4, PT ;  /* 0x00000004ff007c0c */ /* 0x000fc8000bf05070 */
[----:B------:R-:W-:-:S13]  /*0c00*/  ISETP.NE.AND.EX P0, PT, RZ, UR5, PT, P0 ;  /* 0x00000005ff007c0c */ /* 0x000fda000bf05300 */
[----:B------:R-:W-:Y:S05]  /*0c10*/  @!P0 BRA `(.L_x_7) ;  /* 0x00000000001c8947 */ /* 0x000fea0003800000 */
[----:B------:R-:W0:Y:S02]  /*0c20*/  LDC.64 R2, c[0x0][0x598] ;  /* 0x00016600ff027b82 */ /* 0x000e240000000a00 */
[----:B0-----:R-:W2:Y:S02]  /*0c30*/  LDG.E.64 R2, desc[UR22][R2.64] ;  /* 0x0000001602027981 */ /* 0x001ea4000c1e1b00 */
[----:B--2---:R-:W-:-:S04]  /*0c40*/  ISETP.NE.U32.AND P0, PT, R2, RZ, PT ;  /* 0x000000ff0200720c */ /* 0x004fc80003f05070 */
[----:B------:R-:W-:-:S13]  /*0c50*/  ISETP.NE.AND.EX P0, PT, R3, RZ, PT, P0 ;  /* 0x000000ff0300720c */ /* 0x000fda0003f05300 */
[----:B------:R-:W-:Y:S05]  /*0c60*/  @!P0 BRA `(.L_x_7) ;  /* 0x0000000000088947 */ /* 0x000fea0003800000 */
[----:B------:R0:W5:Y:S01]  /*0c70*/  LD.E R2, desc[UR22][R2.64] ;  /* 0x0000001602027980 */ /* 0x000162000c101900 */
[----:B------:R-:W-:Y:S05]  /*0c80*/  BRA `(.L_x_8) ;  /* 0x0000000000207947 */ /* 0x000fea0003800000 */
.L_x_7:
[----:B------:R-:W-:Y:S02]  /*0c90*/  ULDC.64 UR4, c[0x0][0x588] ;  /* 0x0001620000047ab9 */ /* 0x000fe40000000a00 */
[----:B------:R-:W-:-:S04]  /*0ca0*/  ISETP.NE.U32.AND P0, PT, RZ, UR4, PT ;  /* 0x00000004ff007c0c */ /* 0x000fc8000bf05070 */
[----:B------:R-:W-:-:S13]  /*0cb0*/  ISETP.NE.AND.EX P0, PT, RZ, UR5, PT, P0 ;  /* 0x00000005ff007c0c */ /* 0x000fda000bf05300 */
[----:B------:R-:W-:Y:S05]  /*0cc0*/  @!P0 BRA `(.L_x_9) ;  /* 0x00000000000c8947 */ /* 0x000fea0003800000 */
[----:B------:R-:W0:Y:S02]  /*0cd0*/  LDC.64 R2, c[0x0][0x588] ;  /* 0x00016200ff027b82 */ /* 0x000e240000000a00 */
[----:B0-----:R1:W5:Y:S01]  /*0ce0*/  LDG.E R2, desc[UR22][R2.64] ;  /* 0x0000001602027981 */ /* 0x001362000c1e1900 */
[----:B------:R-:W-:Y:S05]  /*0cf0*/  BRA `(.L_x_8) ;  /* 0x0000000000047947 */ /* 0x000fea0003800000 */
.L_x_9:
[----:B------:R-:W2:Y:S02]  /*0d00*/  LDC R2, c[0x0][0x580] ;  /* 0x00016000ff027b82 */ /* 0x000ea40000000800 */
.L_x_8:
[----:B------:R-:W-:Y:S02]  /*0d10*/  ULDC.64 UR4, c[0x0][0x5a0] ;  /* 0x0001680000047ab9 */ /* 0x000fe40000000a00 */
[----:B------:R-:W-:-:S04]  /*0d20*/  ISETP.NE.U32.AND P0, PT, RZ, UR4, PT ;  /* 0x00000004ff007c0c */ /* 0x000fc8000bf05070 */
[----:B------:R-:W-:-:S13]  /*0d30*/  ISETP.NE.AND.EX P0, PT, RZ, UR5, PT, P0 ;  /* 0x00000005ff007c0c */ /* 0x000fda000bf05300 */
[----:B------:R-:W-:Y:S05]  /*0d40*/  @!P0 BRA `(.L_x_10) ;  /* 0x00000000001c8947 */ /* 0x000fea0003800000 */
[----:B------:R-:W3:Y:S02]  /*0d50*/  LDC.64 R4, c[0x0][0x5a0] ;  /* 0x00016800ff047b82 */ /* 0x000ee40000000a00 */
[----:B---3--:R-:W3:Y:S02]  /*0d60*/  LDG.E.64 R4, desc[UR22][R4.64] ;  /* 0x0000001604047981 */ /* 0x008ee4000c1e1b00 */
[----:B---3--:R-:W-:-:S04]  /*0d70*/  ISETP.NE.U32.AND P0, PT, R4, RZ, PT ;  /* 0x000000ff0400720c */ /* 0x008fc80003f05070 */
[----:B------:R-:W-:-:S13]  /*0d80*/  ISETP.NE.AND.EX P0, PT, R5, RZ, PT, P0 ;  /* 0x000000ff0500720c */ /* 0x000fda0003f05300 */
[----:B------:R-:W-:Y:S05]  /*0d90*/  @!P0 BRA `(.L_x_10) ;  /* 0x0000000000088947 */ /* 0x000fea0003800000 */
[----:B01----:R0:W5:Y:S01]  /*0da0*/  LD.E R3, desc[UR22][R4.64] ;  /* 0x0000001604037980 */ /* 0x003162000c101900 */
[----:B------:R-:W-:Y:S05]  /*0db0*/  BRA `(.L_x_11) ;  /* 0x0000000000207947 */ /* 0x000fea0003800000 */
.L_x_10:
[----:B------:R-:W-:Y:S02]  /*0dc0*/  ULDC.64 UR4, c[0x0][0x590] ;  /* 0x0001640000047ab9 */ /* 0x000fe40000000a00 */
[----:B------:R-:W-:-:S04]  /*0dd0*/  ISETP.NE.U32.AND P0, PT, RZ, UR4, PT ;  /* 0x00000004ff007c0c */ /* 0x000fc8000bf05070 */
[----:B------:R-:W-:-:S13]  /*0de0*/  ISETP.NE.AND.EX P0, PT, RZ, UR5, PT, P0 ;  /* 0x00000005ff007c0c */ /* 0x000fda000bf05300 */
[----:B------:R-:W-:Y:S05]  /*0df0*/  @!P0 BRA `(.L_x_12) ;  /* 0x00000000000c8947 */ /* 0x000fea0003800000 */
[----:B------:R-:W0:Y:S02]  /*0e00*/  LDC.64 R4, c[0x0][0x590] ;  /* 0x00016400ff047b82 */ /* 0x000e240000000a00 */
[----:B01----:R1:W5:Y:S01]  /*0e10*/  LDG.E R3, desc[UR22][R4.64] ;  /* 0x0000001604037981 */ /* 0x003362000c1e1900 */
[----:B------:R-:W-:Y:S05]  /*0e20*/  BRA `(.L_x_11) ;  /* 0x0000000000047947 */ /* 0x000fea0003800000 */
.L_x_12:
[----:B01----:R-:W3:Y:S02]  /*0e30*/  LDC R3, c[0x0][0x584] ;  /* 0x00016100ff037b82 */ /* 0x003ee40000000800 */
.L_x_11:
[----:B------:R-:W-:-:S13]  /*0e40*/  LOP3.LUT P0, RZ, R6, 0xff, RZ, 0xc0, !PT ;  /* 0x000000ff06ff7812 */ /* 0x000fda000780c0ff */
[----:B------:R-:W-:Y:S05]  /*0e50*/  @!P0 EXIT ;  /* 0x000000000000894d */ /* 0x000fea0003800000 */
[----:B------:R-:W-:Y:S01]  /*0e60*/  ULDC UR4, c[0x0][0x28c] ;  /* 0x0000a30000047ab9 */ /* 0x000fe20000000800 */
[----:B------:R-:W-:Y:S01]  /*0e70*/  LOP3.LUT R46, R0, 0x1, RZ, 0xfc, !PT ;  /* 0x00000001002e7812 */ /* 0x000fe200078efcff */
[----:B------:R-:W-:Y:S01]  /*0e80*/  UIADD3 UR4, UR4, 0xff, URZ ;  /* 0x000000ff04047890 */ /* 0x000fe2000fffe03f */
[----:B------:R-:W-:-:S03]  /*0e90*/  ULDC.64 UR6, c[0x0][0x5c8] ;  /* 0x0001720000067ab9 */ /* 0x000fc60000000a00 */
[----:B------:R-:W-:Y:S02]  /*0ea0*/  USHF.R.S32.HI UR5, URZ, 0x1f, UR4 ;  /* 0x0000001f3f057899 */ /* 0x000fe40008011404 */
[----:B------:R-:W-:Y:S02]  /*0eb0*/  USHF.L.U64.HI UR7, UR6, 0x3, UR7 ;  /* 0x0000000306077899 */ /* 0x000fe40008010207 */
[----:B------:R-:W-:Y:S02]  /*0ec0*/  ULEA.HI UR5, UR5, UR4, URZ, 0x8 ;  /* 0x0000000405057291 */ /* 0x000fe4000f8f403f */
[----:B------:R-:W-:Y:S02]  /*0ed0*/  USHF.L.U32 UR12, UR6, 0x3, URZ ;  /* 0x00000003060c7899 */ /* 0x000fe4000800063f */
[----:B------:R-:W-:Y:S01]  /*0ee0*/  USHF.R.S32.HI UR13, URZ, 0x8, UR5 ;  /* 0x000000083f0d7899 */ /* 0x000fe20008011405 */
[----:B------:R-:W-:Y:S02]  /*0ef0*/  UMOV UR4, URZ ;  /* 0x0000003f00047c82 */ /* 0x000fe40008000000 */
[----:B------:R-:W-:-:S09]  /*0f00*/  UMOV UR5, URZ ;  /* 0x0000003f00057c82 */ /* 0x000fd20008000000 */
.L_x_45:
[----:B01----:R-:W-:Y:S01]  /*0f10*/  LOP3.LUT R4, R24, 0x80, RZ, 0xc0, !PT ;  /* 0x0000008018047812 */ /* 0x003fe200078ec0ff */
[----:B------:R-:W0:Y:S01]  /*0f20*/  S2UR UR11, SR_CgaCtaId ;  /* 0x00000000000b79c3 */ /* 0x000e220000008800 */
[----:B------:R-:W-:Y:S01]  /*0f30*/  UMOV UR16, 0x400 ;  /* 0x0000040000107882 */ /* 0x000fe20000000000 */
[----:B------:R-:W-:Y:S01]  /*0f40*/  UMOV UR6, URZ ;  /* 0x0000003f00067c82 */ /* 0x000fe20008000000 */
[----:B------:R-:W-:Y:S01]  /*0f50*/  SHF.R.U32.HI R4, RZ, 0x7, R4 ;  /* 0x00000007ff047819 */ /* 0x000fe20000011604 */
[----:B------:R-:W-:Y:S01]  /*0f60*/  UMOV UR8, URZ ;  /* 0x0000003f00087c82 */ /* 0x000fe20008000000 */
[----:B------:R-:W-:Y:S01]  /*0f70*/  UMOV UR18, UR5 ;  /* 0x0000000500127c82 */ /* 0x000fe20008000000 */
[----:B------:R-:W-:Y:S01]  /*0f80*/  CS2R R12, SRZ ;  /* 0x00000000000c7805 */ /* 0x000fe2000001ff00 */
[----:B------:R-:W-:Y:S01]  /*0f90*/  IMAD.MOV.U32 R17, RZ, RZ, RZ ;  /* 0x000000ffff117224 */ /* 0x000fe200078e00ff */
[----:B------:R-:W1:Y:S01]  /*0fa0*/  LDC R5, c[0x0][0x28c] ;  /* 0x0000a300ff057b82 */ /* 0x000e620000000800 */
[----:B------:R-:W4:Y:S01]  /*0fb0*/  SHFL.IDX PT, R4, R4, RZ, 0x1f ;  /* 0x00001fff04047589 */ /* 0x000f2200000e0000 */
[----:B------:R-:W-:Y:S01]  /*0fc0*/  CS2R R20, SRZ ;  /* 0x0000000000147805 */ /* 0x000fe2000001ff00 */
[----:B------:R-:W-:Y:S01]  /*0fd0*/  IMAD.MOV.U32 R23, RZ, RZ, RZ ;  /* 0x000000ffff177224 */ /* 0x000fe200078e00ff */
[----:B------:R-:W-:-:S02]  /*0fe0*/  CS2R R40, SRZ ;  /* 0x0000000000287805 */ /* 0x000fc4000001ff00 */
[----:B------:R-:W-:Y:S02]  /*0ff0*/  CS2R R42, SRZ ;  /* 0x00000000002a7805 */ /* 0x000fe4000001ff00 */
[----:B------:R-:W-:Y:S01]  /*1000*/  CS2R R44, SRZ ;  /* 0x00000000002c7805 */ /* 0x000fe2000001ff00 */
[----:B-----5:R-:W-:Y:S01]  /*1010*/  IMAD.U32 R10, RZ, RZ, UR4 ;  /* 0x00000004ff0a7e24 */ /* 0x020fe2000f8e00ff */
[----:B------:R-:W-:Y:S02]  /*1020*/  CS2R R28, SRZ ;  /* 0x00000000001c7805 */ /* 0x000fe4000001ff00 */
[----:B------:R-:W-:Y:S02]  /*1030*/  CS2R R30, SRZ ;  /* 0x00000000001e7805 */ /* 0x000fe4000001ff00 */
[----:B------:R-:W-:Y:S02]  /*1040*/  CS2R R32, SRZ ;  /* 0x0000000000207805 */ /* 0x000fe4000001ff00 */
[----:B------:R-:W-:-:S02]  /*1050*/  CS2R R34, SRZ ;  /* 0x0000000000227805 */ /* 0x000fc4000001ff00 */
[----:B------:R-:W-:Y:S02]  /*1060*/  CS2R R36, SRZ ;  /* 0x0000000000247805 */ /* 0x000fe4000001ff00 */
[----:B------:R-:W-:Y:S01]  /*1070*/  CS2R R38, SRZ ;  /* 0x0000000000267805 */ /* 0x000fe2000001ff00 */
[----:B0-----:R-:W-:Y:S01]  /*1080*/  ULEA UR16, UR11, UR16, 0x18 ;  /* 0x000000100b107291 */ /* 0x001fe2000f8ec03f */
[----:B-1----:R-:W-:Y:S02]  /*1090*/  ISETP.GE.AND P0, PT, R5, 0x1, PT ;  /* 0x000000010500780c */ /* 0x002fe40003f06270 */
[----:B----4-:R-:W-:-:S13]  /*10a0*/  R2UR UR9, R4 ;  /* 0x00000000040972ca */ /* 0x010fda00000e0000 */
[----:B------:R-:W-:-:S04]  /*10b0*/  ULEA.HI UR10, UR9, UR9, URZ, 0x1 ;  /* 0x00000009090a7291 */ /* 0x000fc8000f8f083f */
[----:B------:R-:W-:-:S04]  /*10c0*/  ULOP3.LUT UR10, UR10, 0x7fffe, URZ, 0xc0, !UPT ;  /* 0x0007fffe0a0a7892 */ /* 0x000fc8000f8ec03f */
[----:B------:R-:W-:-:S03]  /*10d0*/  UIADD3 UR10, UR9, -UR10, URZ ;  /* 0x8000000a090a7290 */ /* 0x000fc6000fffe03f */
[----:B------:R-:W-:Y:S01]  /*10e0*/  UMOV UR9, URZ ;  /* 0x0000003f00097c82 */ /* 0x000fe20008000000 */
[----:B------:R-:W-:-:S04]  /*10f0*/  ULEA UR10, UR10, UR16, 0xd ;  /* 0x000000100a0a7291 */ /* 0x000fc8000f8e683f */
[----:B------:R-:W-:-:S04]  /*1100*/  UIADD3 UR10, UR10, 0x100, URZ ;  /* 0x000001000a0a7890 */ /* 0x000fc8000fffe03f */
[----:B------:R-:W-:-:S04]  /*1110*/  USHF.R.U32.HI UR10, URZ, 0x4, UR10 ;  /* 0x000000043f0a7899 */ /* 0x000fc8000801160a */
[----:B------:R-:W-:Y:S01]  /*1120*/  ULOP3.LUT UR17, UR10, 0x3fff, URZ, 0xc0, !UPT ;  /* 0x00003fff0a117892 */ /* 0x000fe2000f8ec03f */
[----:B------:R-:W-:Y:S11]  /*1130*/  @!P0 BRA `(.L_x_13) ;  /* 0x0000000800808947 */ /* 0x000ff60003800000 */
[----:B------:R-:W-:-:S13]  /*1140*/  ISETP.NE.AND P1, PT, R46, 0x3, PT ;  /* 0x000000032e00780c */ /* 0x000fda0003f25270 */
[----:B------:R-:W-:Y:S05]  /*1150*/  @!P1 BRA `(.L_x_14) ;  /* 0x0000000000049947 */ /* 0x000fea0003800000 */
[----:B------:R-:W-:Y:S01]  /*1160*/  BPT.TRAP 0x1 ;  /* 0x000000040000795c */ /* 0x000fe20000300000 */
.L_x_14:
[----:B------:R-:W-:Y:S01]  /*1170*/  ULEA UR6, UR5, UR16, 0x3 ;  /* 0x0000001005067291 */ /* 0x000fe2000f8e183f */
[----:B------:R-:W-:-:S05]  /*1180*/  IMAD.U32 R4, RZ, RZ, UR4 ;  /* 0x00000004ff047e24 */ /* 0x000fca000f8e00ff */
[----:B------:R-:W-:-:S04]  /*1190*/  SHF.L.U32 R4, R4, 0x1f, RZ ;  /* 0x0000001f04047819 */ /* 0x000fc800000006ff */
[----:B------:R0:W1:Y:S01]  /*11a0*/  SYNCS.PHASECHK.TRANS64.TRYWAIT P0, [UR6], R4 ;  /* 0x00000004ff0075a7 */ /* 0x0000620008000146 */
[----:B------:R-:W-:Y:S05]  /*11b0*/  @!P1 BRA `(.L_x_15) ;  /* 0x0000000000049947 */ /* 0x000fea0003800000 */
[----:B------:R-:W-:Y:S01]  /*11c0*/  BPT.TRAP 0x1 ;  /* 0x000000040000795c */ /* 0x000fe20000300000 */
.L_x_15:
[----:B-1----:R-:W-:Y:S05]  /*11d0*/  @P0 BRA `(.L_x_16) ;  /* 0x0000000000080947 */ /* 0x002fea0003800000 */
[----:B------:R-:W1:Y:S02]  /*11e0*/  SYNCS.PHASECHK.TRANS64.TRYWAIT P0, [UR6], R4 ;  /* 0x00000004ff0075a7 */ /* 0x000e640008000146 */
[----:B-1----:R-:W-:Y:S05]  /*11f0*/  @!P0 BRA `(.L_x_17) ;  /* 0x0000004c00548947 */ /* 0x002fea0003800000 */
.L_x_16:
[----:B------:R-:W-:Y:S01]  /*1200*/  UIADD3 UR6, UR16, 0x30100, URZ ;  /* 0x0003010010067890 */ /* 0x000fe2000fffe03f */
[----:B------:R-:W-:Y:S01]  /*1210*/  WARPGROUP.ARRIVE ;  /* 0x00000000000079c5 */ /* 0x000fe20000000000 */
[----:B------:R-:W-:Y:S01]  /*1220*/  ULOP3.LUT UR8, UR17, 0x10000, URZ, 0xfc, !UPT ;  /* 0x0001000011087892 */ /* 0x000fe2000f8efc3f */
[----:B------:R-:W-:Y:S01]  /*1230*/  CS2R R12, SRZ ;  /* 0x00000000000c7805 */ /* 0x000fe2000001ff00 */
[----:B------:R-:W-:Y:S01]  /*1240*/  USHF.R.U32.HI UR6, URZ, 0x4, UR6 ;  /* 0x000000043f067899 */ /* 0x000fe20008011606 */
[----:B------:R-:W-:Y:S01]  /*1250*/  IMAD.MOV.U32 R17, RZ, RZ, RZ ;  /* 0x000000ffff117224 */ /* 0x000fe200078e00ff */
[----:B------:R-:W-:Y:S01]  /*1260*/  UIMAD UR8, UR5, 0x1800, UR8 ;  /* 0x00001800050878a4 */ /* 0x000fe2000f8e0208 */
[----:B------:R-:W-:Y:S01]  /*1270*/  CS2R R20, SRZ ;  /* 0x0000000000147805 */ /* 0x000fe2000001ff00 */
[----:B------:R-:W-:Y:S01]  /*1280*/  ULOP3.LUT UR6, UR6, 0x3fff, URZ, 0xc0, !UPT ;  /* 0x00003fff06067892 */ /* 0x000fe2000f8ec03f */
[----:B------:R-:W-:Y:S01]  /*1290*/  IMAD.MOV.U32 R23, RZ, RZ, RZ ;  /* 0x000000ffff177224 */ /* 0x000fe200078e00ff */
[----:B------:R-:W-:Y:S01]  /*12a0*/  UIADD3 UR24, UR8, 0x400, URZ ;  /* 0x0000040008187890 */ /* 0x000fe2000fffe03f */
[----:B------:R-:W-:Y:S01]  /*12b0*/  CS2R R40, SRZ ;  /* 0x0000000000287805 */ /* 0x000fe2000001ff00 */
[----:B------:R-:W-:Y:S01]  /*12c0*/  ULOP3.LUT UR6, UR6, 0x10000, URZ, 0xfc, !UPT ;  /* 0x0001000006067892 */ /* 0x000fe2000f8efc3f */
[----:B------:R-:W-:Y:S01]  /*12d0*/  CS2R R42, SRZ ;  /* 0x00000000002a7805 */ /* 0x000fe2000001ff00 */
[----:B------:R-:W-:Y:S01]  /*12e0*/  UMOV UR9, 0x40000040 ;  /* 0x4000004000097882 */ /* 0x000fe20000000000 */
[----:B------:R-:W-:Y:S01]  /*12f0*/  UMOV UR11, 0x40000000 ;  /* 0x40000000000b7882 */ /* 0x000fe20000000000 */
[----:B------:R-:W-:Y:S01]  /*1300*/  ULEA UR6, UR5, UR6, 0x7 ;  /* 0x0000000605067291 */ /* 0x000fe2000f8e383f */
[----:B------:R-:W-:Y:S01]  /*1310*/  CS2R R44, SRZ ;  /* 0x00000000002c7805 */ /* 0x000fe2000001ff00 */
[----:B------:R-:W-:Y:S01]  /*1320*/  UMOV UR27, UR11 ;  /* 0x0000000b001b7c82 */ /* 0x000fe20008000000 */
[----:B------:R-:W-:-:S04]  /*1330*/  UMOV UR25, 0x40000040 ;  /* 0x4000004000197882 */ /* 0x000fc80000000000 */
[----:B------:R-:W-:Y:S02]  /*1340*/  UMOV UR10, UR6 ;  /* 0x00000006000a7c82 */ /* 0x000fe40008000000 */
[----:B------:R-:W-:Y:S01]  /*1350*/  QGMMA.64x8x32.F32.E4M3.E4M3 R28, gdesc[UR8], RZ, !UPT ;  /* 0x00000000081c79f3 */ /* 0x000fe2000c7008ff */
[----:B------:R-:W-:Y:S01]  /*1360*/  UMOV UR26, UR10 ;  /* 0x0000000a001a7c82 */ /* 0x000fe20008000000 */
[----:B------:R-:W-:Y:S02]  /*1370*/  UIADD3 UR9, UR8, 0x800, URZ ;  /* 0x0000080008097890 */ /* 0x000fe4000fffe03f */
[----:B------:R-:W-:Y:S01]  /*1380*/  QGMMA.64x8x32.F32.E4M3.E4M3 R32, gdesc[UR24], RZ, !UPT ;  /* 0x00000000182079f3 */ /* 0x000fe2000c7008ff */
[----:B------:R-:W-:Y:S01]  /*1390*/  UMOV UR26, UR10 ;  /* 0x0000000a001a7c82 */ /* 0x000fe20008000000 */
[----:B------:R-:W-:Y:S01]  /*13a0*/  UMOV UR27, UR11 ;  /* 0x0000000b001b7c82 */ /* 0x000fe20008000000 */
[----:B------:R-:W-:Y:S01]  /*13b0*/  UMOV UR25, 0x40000040 ;  /* 0x4000004000197882 */ /* 0x000fe20000000000 */
[----:B------:R-:W-:Y:S01]  /*13c0*/  UIADD3 UR10, UR8, 0x802, URZ ;  /* 0x00000802080a7890 */ /* 0x000fe2000fffe03f */
[----:B------:R-:W-:Y:S01]  /*13d0*/  UMOV UR24, UR9 ;  /* 0x0000000900187c82 */ /* 0x000fe20008000000 */
[----:B------:R-:W-:Y:S01]  /*13e0*/  UIADD3 UR9, UR8, 0x402, URZ ;  /* 0x0000040208097890 */ /* 0x000fe2000fffe03f */
[----:B------:R-:W-:Y:S01]  /*13f0*/  QGMMA.64x8x32.F32.E4M3.E4M3 R36, gdesc[UR24], RZ, !UPT ;  /* 0x00000000182479f3 */ /* 0x000fe2000c7008ff */
[----:B------:R-:W-:-:S02]  /*1400*/  UIADD3 UR24, UR8, 0x2, URZ ;  /* 0x0000000208187890 */ /* 0x000fc4000fffe03f */
[----:B------:R-:W-:Y:S01]  /*1410*/  UIADD3 UR26, UR6, 0x2, URZ ;  /* 0x00000002061a7890 */ /* 0x000fe2000fffe03f */
[----:B------:R-:W-:Y:S01]  /*1420*/  UMOV UR25, 0x40000040 ;  /* 0x4000004000197882 */ /* 0x000fe20000000000 */
[----:B------:R-:W-:-:S07]  /*1430*/  UMOV UR27, 0x40000000 ;  /* 0x40000000001b7882 */ /* 0x000fce0000000000 */
[----:B------:R-:W-:Y:S01]  /*1440*/  QGMMA.64x8x32.F32.E4M3.E4M3 R28, gdesc[UR24], R28 ;  /* 0x00000000181c79f3 */ /* 0x000fe2000870081c */
[----:B------:R-:W-:Y:S01]  /*1450*/  UMOV UR24, UR9 ;  /* 0x0000000900187c82 */ /* 0x000fe20008000000 */
[----:B------:R-:W-:Y:S01]  /*1460*/  UMOV UR25, 0x40000040 ;  /* 0x4000004000197882 */ /* 0x000fe20000000000 */
[----:B------:R-:W-:Y:S01]  /*1470*/  UIADD3 UR9, UR8, 0x404, URZ ;  /* 0x0000040408097890 */ /* 0x000fe2000fffe03f */
[----:B------:R-:W-:Y:S01]  /*1480*/  QGMMA.64x8x32.F32.E4M3.E4M3 R32, gdesc[UR24], R32 ;  /* 0x00000000182079f3 */ /* 0x000fe20008700820 */
[----:B------:R-:W-:Y:S01]  /*1490*/  UMOV UR24, UR10 ;  /* 0x0000000a00187c82 */ /* 0x000fe20008000000 */
[----:B------:R-:W-:Y:S01]  /*14a0*/  UMOV UR25, 0x40000040 ;  /* 0x4000004000197882 */ /* 0x000fe20000000000 */
[----:B------:R-:W-:Y:S01]  /*14b0*/  UIADD3 UR10, UR8, 0x804, URZ ;  /* 0x00000804080a7890 */ /* 0x000fe2000fffe03f */
[----:B------:R-:W-:Y:S01]  /*14c0*/  QGMMA.64x8x32.F32.E4M3.E4M3 R36, gdesc[UR24], R36 ;  /* 0x00000000182479f3 */ /* 0x000fe20008700824 */
[----:B------:R-:W-:Y:S02]  /*14d0*/  UIADD3 UR24, UR8, 0x4, URZ ;  /* 0x0000000408187890 */ /* 0x000fe4000fffe03f */
        /* <DEDUP_REMOVED lines=58> */
[----:B------:R-:W-:Y:S01]  /*1880*/  ULDC UR9, c[0x0][0x50c] ;  /* 0x0001430000097ab9 */ /* 0x000fe20000000800 */
[----:B------:R-:W-:Y:S01]  /*1890*/  QGMMA.64x8x32.F32.E4M3.E4M3 R32, gdesc[UR24], R32 ;  /* 0x00000000182079f3 */ /* 0x000fe20008700820 */
[----:B------:R-:W-:Y:S01]  /*18a0*/  UMOV UR24, UR10 ;  /* 0x0000000a00187c82 */ /* 0x000fe20008000000 */
[----:B------:R-:W-:Y:S01]  /*18b0*/  UMOV UR25, 0x40000040 ;  /* 0x4000004000197882 */ /* 0x000fe20000000000 */
[----:B------:R-:W-:Y:S01]  /*18c0*/  UISETP.NE.AND UP0, UPT, UR9, 0x8, UPT ;  /* 0x000000080900788c */ /* 0x000fe2000bf05270 */
[----:B------:R-:W-:Y:S01]  /*18d0*/  QGMMA.64x8x32.F32.E4M3.E4M3 R36, gdesc[UR24], R36 ;  /* 0x00000000182479f3 */ /* 0x000fe20008700824 */
[----:B------:R-:W-:Y:S02]  /*18e0*/  UIADD3 UR24, UR8, 0xc06, URZ ;  /* 0x00000c0608187890 */ /* 0x000fe4000fffe03f */
[----:B------:R-:W-:-:S02]  /*18f0*/  UIADD3 UR26, UR6, 0x46, URZ ;  /* 0x00000046061a7890 */ /* 0x000fc4000fffe03f */
[----:B------:R-:W-:Y:S02]  /*1900*/  UIADD3 UR6, UR8, 0x1006, URZ ;  /* 0x0000100608067890 */ /* 0x000fe4000fffe03f */
[----:B------:R-:W-:Y:S01]  /*1910*/  UIADD3 UR8, UR8, 0x1406, URZ ;  /* 0x0000140608087890 */ /* 0x000fe2000fffe03f */
[----:B------:R-:W-:Y:S01]  /*1920*/  UMOV UR25, 0x40000040 ;  /* 0x4000004000197882 */ /* 0x000fe20000000000 */
[----:B------:R-:W-:-:S03]  /*1930*/  UMOV UR27, 0x40000000 ;  /* 0x40000000001b7882 */ /* 0x000fc60000000000 */
[----:B------:R-:W-:Y:S01]  /*1940*/  QGMMA.64x8x32.F32.E4M3.E4M3 R28, gdesc[UR24], R28 ;  /* 0x00000000181c79f3 */ /* 0x000fe2000870081c */
[----:B------:R-:W-:Y:S01]  /*1950*/  UMOV UR24, UR6 ;  /* 0x0000000600187c82 */ /* 0x000fe20008000000 */
[----:B------:R-:W-:Y:S01]  /*1960*/  UMOV UR25, 0x40000040 ;  /* 0x4000004000197882 */ /* 0x000fe20000000000 */
[----:B------:R-:W-:Y:S01]  /*1970*/  UMOV UR6, 0x8 ;  /* 0x0000000800067882 */ /* 0x000fe20000000000 */
[----:B------:R-:W-:Y:S01]  /*1980*/  QGMMA.64x8x32.F32.E4M3.E4M3 R32, gdesc[UR24], R32 ;  /* 0x00000000182079f3 */ /* 0x000fe20008700820 */
[----:B------:R-:W-:Y:S01]  /*1990*/  UMOV UR24, UR8 ;  /* 0x0000000800187c82 */ /* 0x000fe20008000000 */
[----:B------:R-:W-:Y:S01]  /*19a0*/  USEL UR8, URZ, 0x1, UP0 ;  /* 0x000000013f087887 */ /* 0x000fe20008000000 */
[----:B------:R-:W-:-:S05]  /*19b0*/  UMOV UR25, 0x40000040 ;  /* 0x4000004000197882 */ /* 0x000fca0000000000 */
[----:B------:R-:W-:Y:S01]  /*19c0*/  ISETP.NE.AND P0, PT, RZ, UR8, PT ;  /* 0x00000008ff007c0c */ /* 0x000fe2000bf05270 */
[----:B------:R-:W-:-:S12]  /*19d0*/  QGMMA.64x8x32.F32.E4M3.E4M3 R36, gdesc[UR24], R36, gsb0 ;  /* 0x00000000182479f3 */ /* 0x000fd80008000824 */
[----:B------:R-:W-:Y:S05]  /*19e0*/  @!P0 BRA `(.L_x_18) ;  /* 0x0000000000388947 */ /* 0x000fea0003800000 */
[----:B------:R-:W-:Y:S02]  /*19f0*/  WARPGROUP.DEPBAR.LE gsb0, 0x0 ;  /* 0x00008000000079c5 */ /* 0x000fe40000010000 */
[----:B------:R-:W-:-:S01]  /*1a00*/  FADD R45, RZ, R28 ;  /* 0x0000001cff2d7221 */ /* 0x000fc20000000000 */
[----:B------:R-:W-:Y:S01]  /*1a10*/  FADD R44, RZ, R29 ;  /* 0x0000001dff2c7221 */ /* 0x000fe20000000000 */
        /* <DEDUP_REMOVED lines=10> */
[----:B------:R-:W-:-:S06]  /*1ac0*/  UMOV UR6, URZ ;  /* 0x0000003f00067c82 */ /* 0x000fcc0008000000 */
.L_x_18:
[----:B------:R-:W-:-:S04]  /*1ad0*/  UIADD3 UR18, UR5, 0x1, URZ ;  /* 0x0000000105127890 */ /* 0x000fc8000fffe03f */
[----:B------:R-:W-:-:S04]  /*1ae0*/  UISETP.NE.AND UP0, UPT, UR18, 0x2, UPT ;  /* 0x000000021200788c */ /* 0x000fc8000bf05270 */
[----:B------:R-:W-:Y:S02]  /*1af0*/  USEL UR9, URZ, 0x1, UP0 ;  /* 0x000000013f097887 */ /* 0x000fe40008000000 */
[----:B------:R-:W-:Y:S02]  /*1b00*/  USEL UR18, UR18, URZ, UP0 ;  /* 0x0000003f12127287 */ /* 0x000fe40008000000 */
[----:B------:R-:W-:-:S06]  /*1b10*/  ULOP3.LUT UR9, UR4, UR9, URZ, 0x3c, !UPT ;  /* 0x0000000904097292 */ /* 0x000fcc000f8e3c3f */
[----:B------:R-:W-:Y:S01]  /*1b20*/  IMAD.U32 R10, RZ, RZ, UR9 ;  /* 0x00000009ff0a7e24 */ /* 0x000fe2000f8e00ff */
[----:B------:R-:W-:-:S06]  /*1b30*/  UMOV UR9, 0x1 ;  /* 0x0000000100097882 */ /* 0x000fcc0000000000 */
.L_x_13:
[----:B------:R-:W-:-:S04]  /*1b40*/  UISETP.LT.AND UP0, UPT, UR13, 0x1, UPT ;  /* 0x000000010d00788c */ /* 0x000fc8000bf01270 */
[----:B------:R-:W-:-:S04]  /*1b50*/  USEL UR10, UR13, 0x1, UP0 ;  /* 0x000000010d0a7887 */ /* 0x000fc80008000000 */
[----:B------:R-:W-:-:S04]  /*1b60*/  UIADD3 UR10, UR13, -UR10, URZ ;  /* 0x8000000a0d0a7290 */ /* 0x000fc8000fffe03f */
[----:B------:R-:W-:-:S06]  /*1b70*/  UISETP.GE.AND UP0, UPT, UR10, 0x1, UPT ;  /* 0x000000010a00788c */ /* 0x000fcc000bf06270 */
[----:B------:R-:W-:-:S13]  /*1b80*/  PLOP3.LUT P0, PT, PT, PT, UP0, 0x80, 0x0 ;  /* 0x000000000000781c */ /* 0x000fda0003f0f008 */
[----:B------:R-:W-:Y:S05]  /*1b90*/  @!P0 BRA `(.L_x_19) ;  /* 0x0000000800b48947 */ /* 0x000fea0003800000 */
[----:B01----:R-:W-:Y:S01]  /*1ba0*/  IMAD.U32 R4, RZ, RZ, UR10 ;  /* 0x0000000aff047e24 */ /* 0x003fe2000f8e00ff */
[----:B------:R-:W-:Y:S01]  /*1bb0*/  UMOV UR14, UR5 ;  /* 0x00000005000e7c82 */ /* 0x000fe20008000000 */
[----:B------:R-:W-:-:S05]  /*1bc0*/  ULDC UR15, c[0x0][0x50c] ;  /* 0x00014300000f7ab9 */ /* 0x000fca0000000800 */
.L_x_27:
[----:B------:R-:W-:-:S13]  /*1bd0*/  ISETP.NE.AND P1, PT, R46, 0x3, PT ;  /* 0x000000032e00780c */ /* 0x000fda0003f25270 */
[----:B01----:R-:W-:Y:S05]  /*1be0*/  @!P1 BRA `(.L_x_20) ;  /* 0x0000000000049947 */ /* 0x003fea0003800000 */
[----:B------:R-:W-:Y:S01]  /*1bf0*/  BPT.TRAP 0x1 ;  /* 0x000000040000795c */ /* 0x000fe20000300000 */
.L_x_20:
[----:B------:R-:W0:Y:S01]  /*1c00*/  S2UR UR10, SR_CgaCtaId ;  /* 0x00000000000a79c3 */ /* 0x000e220000008800 */
[----:B------:R-:W-:Y:S01]  /*1c10*/  UMOV UR16, 0x400 ;  /* 0x0000040000107882 */ /* 0x000fe20000000000 */
[----:B------:R-:W-:Y:S01]  /*1c20*/  SHF.L.U32 R5, R10, 0x1f, RZ ;  /* 0x0000001f0a057819 */ /* 0x000fe200000006ff */
[----:B0-----:R-:W-:-:S04]  /*1c30*/  ULEA UR16, UR10, UR16, 0x18 ;  /* 0x000000100a107291 */ /* 0x001fc8000f8ec03f */
[----:B------:R-:W-:-:S09]  /*1c40*/  ULEA UR10, UR18, UR16, 0x3 ;  /* 0x00000010120a7291 */ /* 0x000fd2000f8e183f */
[----:B------:R0:W1:Y:S01]  /*1c50*/  SYNCS.PHASECHK.TRANS64.TRYWAIT P0, [UR10], R5 ;  /* 0x00000005ff0075a7 */ /* 0x000062000800014a */
[----:B------:R-:W-:Y:S05]  /*1c60*/  @!P1 BRA `(.L_x_21) ;  /* 0x0000000000049947 */ /* 0x000fea0003800000 */
[----:B------:R-:W-:Y:S01]  /*1c70*/  BPT.TRAP 0x1 ;  /* 0x000000040000795c */ /* 0x000fe20000300000 */
.L_x_21:
[----:B-1----:R-:W-:Y:S05]  /*1c80*/  @P0 BRA `(.L_x_22) ;  /* 0x0000000000080947 */ /* 0x002fea0003800000 */
[----:B------:R-:W1:Y:S02]  /*1c90*/  SYNCS.PHASECHK.TRANS64.TRYWAIT P0, [UR10], R5 ;  /* 0x00000005ff0075a7 */ /* 0x000e64000800014a */
[----:B-1----:R-:W-:Y:S05]  /*1ca0*/  @!P0 BRA `(.L_x_23) ;  /* 0x0000004000c08947 */ /* 0x002fea0003800000 */
.L_x_22:
[----:B------:R-:W-:Y:S01]  /*1cb0*/  UIADD3 UR10, UR16, 0x30100, URZ ;  /* 0x00030100100a7890 */ /* 0x000fe2000fffe03f */
[----:B------:R-:W-:Y:S01]  /*1cc0*/  WARPGROUP.ARRIVE ;  /* 0x00000000000079c5 */ /* 0x000fe20000000000 */
[----:B------:R-:W-:Y:S02]  /*1cd0*/  UISETP.NE.AND UP0, UPT, UR8, URZ, UPT ;  /* 0x0000003f0800728c */ /* 0x000fe4000bf05270 */
[----:B------:R-:W-:Y:S02]  /*1ce0*/  USHF.R.U32.HI UR10, URZ, 0x4, UR10 ;  /* 0x000000043f0a7899 */ /* 0x000fe4000801160a */
[----:B------:R-:W-:Y:S02]  /*1cf0*/  USEL UR9, UR9, URZ, !UP0 ;  /* 0x0000003f09097287 */ /* 0x000fe4000c000000 */
[----:B------:R-:W-:Y:S02]  /*1d00*/  ULOP3.LUT UR10, UR10, 0x3fff, URZ, 0xc0, !UPT ;  /* 0x00003fff0a0a7892 */ /* 0x000fe4000f8ec03f */
[----:B------:R-:W-:-:S02]  /*1d10*/  ULOP3.LUT UR20, UR17, 0x10000, URZ, 0xfc, !UPT ;  /* 0x0001000011147892 */ /* 0x000fc4000f8efc3f */
[----:B------:R-:W-:Y:S02]  /*1d20*/  ULOP3.LUT UR10, UR10, 0x10000, URZ, 0xfc, !UPT ;  /* 0x000100000a0a7892 */ /* 0x000fe4000f8efc3f */
[----:B------:R-:W-:Y:S02]  /*1d30*/  UISETP.NE.U32.AND UP0, UPT, UR9, URZ, UPT ;  /* 0x0000003f0900728c */ /* 0x000fe4000bf05070 */
[----:B------:R-:W-:Y:S02]  /*1d40*/  UIMAD UR20, UR18, 0x1800, UR20 ;  /* 0x00001800121478a4 */ /* 0x000fe4000f8e0214 */
[----:B------:R-:W-:Y:S02]  /*1d50*/  ULEA UR19, UR18, UR10, 0x7 ;  /* 0x0000000a12137291 */ /* 0x000fe4000f8e383f */
[----:B------:R-:W-:Y:S02]  /*1d60*/  UIADD3 UR21, UR20, 0x400, URZ ;  /* 0x0000040014157890 */ /* 0x000fe4000fffe03f */
[----:B------:R-:W-:-:S02]  /*1d70*/  UIADD3 UR24, UR20, 0x800, URZ ;  /* 0x0000080014187890 */ /* 0x000fc4000fffe03f */
[----:B------:R-:W-:Y:S01]  /*1d80*/  UMOV UR8, UR20 ;  /* 0x0000001400087c82 */ /* 0x000fe20008000000 */
[----:B------:R-:W-:Y:S01]  /*1d90*/  UMOV UR9, 0x40000040 ;  /* 0x4000004000097882 */ /* 0x000fe20000000000 */
[----:B------:R-:W-:Y:S01]  /*1da0*/  UMOV UR10, UR19 ;  /* 0x00000013000a7c82 */ /* 0x000fe20008000000 */
[----:B------:R-:W-:Y:S01]  /*1db0*/  UMOV UR11, 0x40000000 ;  /* 0x40000000000b7882 */ /* 0x000fe20000000000 */
[----:B------:R-:W-:Y:S01]  /*1dc0*/  UIADD3 UR6, UR6, 0x8, URZ ;  /* 0x0000000806067890 */ /* 0x000fe2000fffe03f */
[----:B------:R-:W-:Y:S01]  /*1dd0*/  QGMMA.64x8x32.F32.E4M3.E4M3 R28, gdesc[UR8], R28, UP0 ;  /* 0x00000000081c79f3 */ /* 0x000fe2000bf0081c */
        /* <DEDUP_REMOVED lines=8> */
[----:B------:R-:W-:-:S02]  /*1e60*/  UIADD3 UR8, UR20, 0x2, URZ ;  /* 0x0000000214087890 */ /* 0x000fc4000fffe03f */
[----:B------:R-:W-:Y:S01]  /*1e70*/  UIADD3 UR10, UR19, 0x2, URZ ;  /* 0x00000002130a7890 */ /* 0x000fe2000fffe03f */
[----:B------:R-:W-:Y:S01]  /*1e80*/  UMOV UR9, 0x40000040 ;  /* 0x4000004000097882 */ /* 0x000fe20000000000 */
[----:B------:R-:W-:Y:S01]  /*1e90*/  UMOV UR11, 0x40000000 ;  /* 0x40000000000b7882 */ /* 0x000fe20000000000 */
[----:B------:R-:W-:-:S06]  /*1ea0*/  UISETP.NE.AND UP0, UPT, UR6, UR15, UPT ;  /* 0x0000000f0600728c */ /* 0x000fcc000bf05270 */
        /* <DEDUP_REMOVED lines=67> */
[----:B------:R-:W-:Y:S02]  /*22e0*/  UMOV UR9, 0x40000040 ;  /* 0x4000004000097882 */ /* 0x000fe40000000000 */
[----:B------:R-:W-:Y:S01]  /*22f0*/  QGMMA.64x8x32.F32.E4M3.E4M3 R32, gdesc[UR8], R32 ;  /* 0x00000000082079f3 */ /* 0x000fe20008700820 */
[----:B------:R-:W-:Y:S01]  /*2300*/  UMOV UR8, UR24 ;  /* 0x0000001800087c82 */ /* 0x000fe20008000000 */
[----:B------:R-:W-:Y:S02]  /*2310*/  UMOV UR9, 0x40000040 ;  /* 0x4000004000097882 */ /* 0x000fe40000000000 */
        /* <DEDUP_REMOVED lines=9> */
[----:B------:R-:W-:Y:S02]  /*23b0*/  UMOV UR9, 0x40000040 ;  /* 0x4000004000097882 */ /* 0x000fe40000000000 */
[----:B------:R-:W-:Y:S01]  /*23c0*/  QGMMA.64x8x32.F32.E4M3.E4M3 R32, gdesc[UR8], R32 ;  /* 0x00000000082079f3 */ /* 0x000fe20008700820 */
[----:B------:R-:W-:Y:S01]  /*23d0*/  UMOV UR8, UR20 ;  /* 0x0000001400087c82 */ /* 0x000fe20008000000 */
[----:B------:R-:W-:Y:S02]  /*23e0*/  UMOV UR9, 0x40000040 ;  /* 0x4000004000097882 */ /* 0x000fe40000000000 */
[----:B------:R-:W-:Y:S01]  /*23f0*/  QGMMA.64x8x32.F32.E4M3.E4M3 R36, gdesc[UR8], R36, gsb0 ;  /* 0x00000000082479f3 */ /* 0x000fe20008000824 */
[----:B------:R-:W-:-:S06]  /*2400*/  USEL UR8, URZ, 0x1, UP0 ;  /* 0x000000013f087887 */ /* 0x000fcc0008000000 */
[----:B------:R-:W-:Y:S01]  /*2410*/  ISETP.NE.AND P0, PT, RZ, UR8, PT ;  /* 0x00000008ff007c0c */ /* 0x000fe2000bf05270 */
[----:B------:R-:W-:-:S12]  /*2420*/  WARPGROUP.DEPBAR.LE gsb0, 0x1 ;  /* 0x00008000000079c5 */ /* 0x000fd80000010100 */
[----:B------:R-:W-:Y:S05]  /*2430*/  @!P0 BRA `(.L_x_24) ;  /* 0x0000000000388947 */ /* 0x000fea0003800000 */
[----:B------:R-:W-:Y:S02]  /*2440*/  WARPGROUP.DEPBAR.LE gsb0, 0x0 ;  /* 0x00008000000079c5 */ /* 0x000fe40000010000 */
[----:B------:R-:W-:-:S01]  /*2450*/  FADD R45, R28, R45 ;  /* 0x0000002d1c2d7221 */ /* 0x000fc20000000000 */
[----:B------:R-:W-:Y:S01]  /*2460*/  FADD R44, R29, R44 ;  /* 0x0000002c1d2c7221 */ /* 0x000fe20000000000 */
        /* <DEDUP_REMOVED lines=10> */
[----:B------:R-:W-:-:S06]  /*2510*/  UMOV UR6, URZ ;  /* 0x0000003f00067c82 */ /* 0x000fcc0008000000 */
.L_x_24:
[----:B------:R-:W-:Y:S05]  /*2520*/  @!P1 BRA `(.L_x_25) ;  /* 0x0000000000049947 */ /* 0x000fea0003800000 */
[----:B------:R-:W-:Y:S01]  /*2530*/  BPT.TRAP 0x1 ;  /* 0x000000040000795c */ /* 0x000fe20000300000 */
.L_x_25:
[----:B------:R-:W-:Y:S01]  /*2540*/  ULEA UR9, UR14, UR16, 0x3 ;  /* 0x000000100e097291 */ /* 0x000fe2000f8e183f */
[----:B------:R-:W-:-:S03]  /*2550*/  ISETP.GT.U32.AND P0, PT, R0, 0x1, PT ;  /* 0x000000010000780c */ /* 0x000fc60003f04070 */
[----:B------:R-:W-:-:S04]  /*2560*/  UIADD3 UR9, UR9, 0x10, URZ ;  /* 0x0000001009097890 */ /* 0x000fc8000fffe03f */
[----:B------:R-:W-:-:S09]  /*2570*/  UPRMT UR9, URZ, 0x654, UR9 ;  /* 0x000006543f097896 */ /* 0x000fd20008000009 */
[----:B------:R-:W-:Y:S01]  /*2580*/  SYNCS.ARRIVE.TRANS64.RED.A1T0 RZ, [UR9], RZ ;  /* 0x000000ffffff79a7 */ /* 0x000fe20008100409 */
[----:B------:R-:W-:Y:S05]  /*2590*/  @P0 BRA `(.L_x_26) ;  /* 0x0000000000040947 */ /* 0x000fea0003800000 */
[----:B------:R-:W-:Y:S01]  /*25a0*/  BPT.TRAP 0x1 ;  /* 0x000000040000795c */ /* 0x000fe20000300000 */
.L_x_26:
[----:B------:R-:W-:Y:S01]  /*25b0*/  UIADD3 UR18, UR18, 0x1, URZ ;  /* 0x0000000112127890 */ /* 0x000fe2000fffe03f */
[C---:B------:R-:W-:Y:S01]  /*25c0*/  ISETP.GT.AND P0, PT, R4.reuse, 0x1, PT ;  /* 0x000000010400780c */ /* 0x040fe20003f04270 */
[----:B------:R-:W-:Y:S01]  /*25d0*/  UIADD3 UR14, UR14, 0x1, URZ ;  /* 0x000000010e0e7890 */ /* 0x000fe2000fffe03f */
[----:B------:R-:W-:Y:S01]  /*25e0*/  VIADD R4, R4, 0xffffffff ;  /* 0xffffffff04047836 */ /* 0x000fe20000000000 */
[----:B------:R-:W-:Y:S02]  /*25f0*/  UISETP.NE.AND UP0, UPT, UR18, 0x2, UPT ;  /* 0x000000021200788c */ /* 0x000fe4000bf05270 */
[----:B------:R-:W-:Y:S02]  /*2600*/  UISETP.NE.AND UP1, UPT, UR14, 0x2, UPT ;  /* 0x000000020e00788c */ /* 0x000fe4000bf25270 */
[----:B------:R-:W-:Y:S02]  /*2610*/  USEL UR9, URZ, 0x1, UP0 ;  /* 0x000000013f097887 */ /* 0x000fe40008000000 */
[----:B------:R-:W-:-:S02]  /*2620*/  USEL UR18, UR18, URZ, UP0 ;  /* 0x0000003f12127287 */ /* 0x000fc40008000000 */
[----:B------:R-:W-:Y:S02]  /*2630*/  USEL UR14, UR14, URZ, UP1 ;  /* 0x0000003f0e0e7287 */ /* 0x000fe40008800000 */
[----:B------:R-:W-:Y:S01]  /*2640*/  LOP3.LUT R10, R10, UR9, RZ, 0x3c, !PT ;  /* 0x000000090a0a7c12 */ /* 0x000fe2000f8e3cff */
[----:B------:R-:W-:Y:S01]  /*2650*/  UMOV UR9, 0x1 ;  /* 0x0000000100097882 */ /* 0x000fe20000000000 */
[----:B------:R-:W-:Y:S08]  /*2660*/  @P0 BRA `(.L_x_27) ;  /* 0xfffffff400580947 */ /* 0x000ff0000383ffff */
.L_x_19:
[----:B------:R-:W-:Y:S01]  /*2670*/  UISETP.NE.AND UP0, UPT, UR6, URZ, UPT ;  /* 0x0000003f0600728c */ /* 0x000fe2000bf05270 */
[----:B01----:R-:W0:Y:S03]  /*2680*/  LDC R4, c[0x0][0x28c] ;  /* 0x0000a300ff047b82 */ /* 0x003e260000000800 */
[----:B------:R-:W-:-:S06]  /*2690*/  USEL UR6, URZ, 0x1, !UP0 ;  /* 0x000000013f067887 */ /* 0x000fcc000c000000 */
[----:B------:R-:W-:Y:S02]  /*26a0*/  ISETP.NE.AND P0, PT, RZ, UR6, PT ;  /* 0x00000006ff007c0c */ /* 0x000fe4000bf05270 */
[----:B0-----:R-:W-:-:S11]  /*26b0*/  ISETP.GE.AND P1, PT, R4, 0x1, PT ;  /* 0x000000010400780c */ /* 0x001fd60003f26270 */
[----:B------:R-:W-:Y:S05]  /*26c0*/  @!P0 BRA `(.L_x_28) ;  /* 0x0000000000348947 */ /* 0x000fea0003800000 */
[----:B------:R-:W-:Y:S02]  /*26d0*/  WARPGROUP.DEPBAR.LE gsb0, 0x0 ;  /* 0x00008000000079c5 */ /* 0x000fe40000010000 */
[----:B------:R-:W-:Y:S01]  /*26e0*/  FADD R45, R28, R45 ;  /* 0x0000002d1c2d7221 */ /* 0x000fe20000000000 */
        /* <DEDUP_REMOVED lines=10> */
[----:B------:R-:W-:-:S07]  /*2790*/  FADD R12, R12, R39 ;  /* 0x000000270c0c7221 */ /* 0x000fce0000000000 */
.L_x_28:
[----:B------:R-:W-:Y:S02]  /*27a0*/  WARPGROUP.DEPBAR.LE gsb0, 0x0 ;  /* 0x00008000000079c5 */ /* 0x000fe40000010000 */
[----:B------:R-:W-:Y:S05]  /*27b0*/  @!P1 BRA `(.L_x_29) ;  /* 0x0000000000389947 */ /* 0x000fea0003800000 */
[----:B------:R-:W-:-:S13]  /*27c0*/  ISETP.NE.AND P0, PT, R46, 0x3, PT ;  /* 0x000000032e00780c */ /* 0x000fda0003f05270 */
[----:B------:R-:W-:Y:S05]  /*27d0*/  @!P0 BRA `(.L_x_30) ;  /* 0x0000000000048947 */ /* 0x000fea0003800000 */
[----:B------:R-:W-:Y:S01]  /*27e0*/  BPT.TRAP 0x1 ;  /* 0x000000040000795c */ /* 0x000fe20000300000 */
.L_x_30:
[----:B------:R-:W-:Y:S01]  /*27f0*/  UISETP.LT.AND UP0, UPT, UR13, 0x1, UPT ;  /* 0x000000010d00788c */ /* 0x000fe2000bf01270 */
[----:B------:R-:W-:-:S03]  /*2800*/  ISETP.GT.U32.AND P0, PT, R0, 0x1, PT ;  /* 0x000000010000780c */ /* 0x000fc60003f04070 */
[----:B------:R-:W-:-:S04]  /*2810*/  USEL UR6, UR13, 0x1, UP0 ;  /* 0x000000010d067887 */ /* 0x000fc80008000000 */
[----:B------:R-:W-:-:S04]  /*2820*/  UIADD3 UR6, UR5, UR13, -UR6 ;  /* 0x0000000d05067290 */ /* 0x000fc8000fffe806 */
[----:B------:R-:W-:-:S04]  /*2830*/  USHF.L.U32 UR6, UR6, 0x3, URZ ;  /* 0x0000000306067899 */ /* 0x000fc8000800063f */
[----:B------:R-:W-:-:S04]  /*2840*/  ULOP3.LUT UR6, UR6, 0x8, URZ, 0xc0, !UPT ;  /* 0x0000000806067892 */ /* 0x000fc8000f8ec03f */
[----:B------:R-:W-:-:S04]  /*2850*/  UIADD3 UR6, UR16, 0x10, UR6 ;  /* 0x0000001010067890 */ /* 0x000fc8000fffe006 */
[----:B------:R-:W-:-:S09]  /*2860*/  UPRMT UR6, URZ, 0x654, UR6 ;  /* 0x000006543f067896 */ /* 0x000fd20008000006 */
[----:B------:R-:W-:Y:S01]  /*2870*/  SYNCS.ARRIVE.TRANS64.RED.A1T0 RZ, [UR6], RZ ;  /* 0x000000ffffff79a7 */ /* 0x000fe20008100406 */
[----:B------:R-:W-:Y:S05]  /*2880*/  @P0 BRA `(.L_x_29) ;  /* 0x0000000000040947 */ /* 0x000fea0003800000 */
[----:B------:R-:W-:Y:S01]  /*2890*/  BPT.TRAP 0x1 ;  /* 0x000000040000795c */ /* 0x000fe20000300000 */
.L_x_29:
[----:B------:R-:W0:Y:S01]  /*28a0*/  LDC R26, c[0x0][0x288] ;  /* 0x0000a200ff1a7b82 */ /* 0x000e220000000800 */
[----:B------:R-:W-:Y:S01]  /*28b0*/  IMAD.SHL.U32 R19, R7, 0x8, RZ ;  /* 0x0000000807137824 */ /* 0x000fe200078e00ff */
[--C-:B------:R-:W-:Y:S01]  /*28c0*/  SHF.R.U32.HI R4, RZ, 0x2, R24.reuse ;  /* 0x00000002ff047819 */ /* 0x100fe20000011618 */
[----:B------:R-:W-:Y:S01]  /*28d0*/  IMAD R27, R16, 0x180, RZ ;  /* 0x00000180101b7824 */ /* 0x000fe200078e02ff */
[----:B------:R-:W-:Y:S01]  /*28e0*/  SHF.R.U32.HI R7, RZ, 0x7, R24 ;  /* 0x00000007ff077819 */ /* 0x000fe20000011618 */
[C---:B------:R-:W-:Y:S01]  /*28f0*/  IMAD.SHL.U32 R14, R24.reuse, 0x2, RZ ;  /* 0x00000002180e7824 */ /* 0x040fe200078e00ff */
[----:B------:R-:W-:Y:S01]  /*2900*/  LOP3.LUT R6, R24, 0x60, RZ, 0xc0, !PT ;  /* 0x0000006018067812 */ /* 0x000fe200078ec0ff */
[----:B------:R-:W-:Y:S01]  /*2910*/  ULDC UR6, c[0x0][0x284] ;  /* 0x0000a10000067ab9 */ /* 0x000fe20000000800 */
[----:B------:R-:W-:Y:S01]  /*2920*/  LOP3.LUT R5, R4, 0x7, RZ, 0xc0, !PT ;  /* 0x0000000704057812 */ /* 0x000fe200078ec0ff */
[----:B------:R-:W-:Y:S01]  /*2930*/  ULDC.64 UR8, c[0x0][0x5d0] ;  /* 0x0001740000087ab9 */ /* 0x000fe20000000a00 */
[----:B------:R-:W-:-:S02]  /*2940*/  LOP3.LUT R4, R7, 0x1, RZ, 0xc0, !PT ;  /* 0x0000000107047812 */ /* 0x000fc400078ec0ff */
[----:B------:R-:W-:Y:S02]  /*2950*/  SHF.R.U32.HI R6, RZ, 0x1, R6 ;  /* 0x00000001ff067819 */ /* 0x000fe40000011606 */
[----:B------:R-:W-:Y:S01]  /*2960*/  SHF.R.S32.HI R28, RZ, 0x1f, R25 ;  /* 0x0000001fff1c7819 */ /* 0x000fe20000011419 */
[----:B------:R-:W-:Y:S01]  /*2970*/  IMAD.SHL.U32 R18, R4, 0x40, RZ ;  /* 0x0000004004127824 */ /* 0x000fe200078e00ff */
[C---:B------:R-:W-:Y:S02]  /*2980*/  LOP3.LUT R14, R19.reuse, 0x6, R14, 0xf8, !PT ;  /* 0x00000006130e7812 */ /* 0x040fe400078ef80e */
[--C-:B------:R-:W-:Y:S01]  /*2990*/  IADD3 R11, RZ, -R6, -R5.reuse ;  /* 0x80000006ff0b7210 */ /* 0x100fe20007ffe805 */
[----:B------:R-:W-:Y:S01]  /*29a0*/  IMAD R10, R28, UR8, RZ ;  /* 0x000000081c0a7c24 */ /* 0x000fe2000f8e02ff */
[----:B------:R-:W-:Y:S02]  /*29b0*/  LOP3.LUT R7, R18, 0x40, R5, 0xe2, !PT ;  /* 0x0000004012077812 */ /* 0x000fe400078ee205 */
[----:B------:R-:W-:Y:S01]  /*29c0*/  SHF.R.S32.HI R15, RZ, 0x1f, R14 ;  /* 0x0000001fff0f7819 */ /* 0x000fe2000001140e */
[----:B------:R-:W-:Y:S01]  /*29d0*/  IMAD R22, R4, -0x40, R11 ;  /* 0xffffffc004167824 */ /* 0x000fe200078e020b */
[----:B0-----:R-:W-:Y:S01]  /*29e0*/  ISETP.GE.AND P0, PT, R19, R26, PT ;  /* 0x0000001a1300720c */ /* 0x001fe20003f06270 */
[----:B------:R-:W-:Y:S01]  /*29f0*/  IMAD R29, R25, UR9, R10 ;  /* 0x00000009191d7c24 */ /* 0x000fe2000f8e020a */
[----:B------:R-:W-:Y:S01]  /*2a00*/  LOP3.LUT R18, R24, 0x3, RZ, 0xc0, !PT ;  /* 0x0000000318127812 */ /* 0x000fe200078ec0ff */
[----:B------:R-:W-:Y:S01]  /*2a10*/  IMAD.WIDE R10, R16, 0x180, RZ ;  /* 0x00000180100a7825 */ /* 0x000fe200078e02ff */
[----:B------:R-:W-:-:S02]  /*2a20*/  ISETP.GE.OR P0, PT, R27, UR6, P0 ;  /* 0x000000061b007c0c */ /* 0x000fc40008706670 */
[----:B------:R-:W-:Y:S01]  /*2a30*/  IADD3 R22, -R27, UR6, R22 ;  /* 0x000000061b167c10 */ /* 0x000fe2000fffe116 */
[----:B------:R-:W-:Y:S01]  /*2a40*/  IMAD.WIDE.U32 R4, R25, UR8, R14 ;  /* 0x0000000819047c25 */ /* 0x000fe2000f8e000e */
[----:B------:R-:W-:-:S03]  /*2a50*/  LOP3.LUT R35, R10, R7, R6, 0xfe, !PT ;  /* 0x000000070a237212 */ /* 0x000fc600078efe06 */
[----:B------:R-:W-:Y:S02]  /*2a60*/  IMAD R18, R18, -0x2, R26 ;  /* 0xfffffffe12127824 */ /* 0x000fe400078e021a */
[----:B------:R-:W-:Y:S02]  /*2a70*/  IMAD.IADD R7, R5, 0x1, R29 ;  /* 0x0000000105077824 */ /* 0x000fe400078e021d */
[----:B------:R-:W-:Y:S02]  /*2a80*/  IMAD.IADD R19, R18, 0x1, -R19 ;  /* 0x0000000112137824 */ /* 0x000fe400078e0a13 */
[----:B------:R-:W-:Y:S02]  /*2a90*/  IMAD.MOV.U32 R16, RZ, RZ, -0x1 ;  /* 0xffffffffff107424 */ /* 0x000fe400078e00ff */
[----:B------:R-:W-:Y:S01]  /*2aa0*/  IMAD.MOV.U32 R6, RZ, RZ, R4 ;  /* 0x000000ffff067224 */ /* 0x000fe200078e0004 */
[----:B------:R-:W-:Y:S06]  /*2ab0*/  @P0 BRA `(.L_x_31) ;  /* 0x0000001400dc0947 */ /* 0x000fec0003800000 */
[----:B------:R-:W0:Y:S01]  /*2ac0*/  LDC.64 R4, c[0x0][0x5c8] ;  /* 0x00017200ff047b82 */ /* 0x000e220000000a00 */
[----:B---3-5:R-:W-:Y:S01]  /*2ad0*/  FSETP.NEU.AND P0, PT, R3, RZ, PT ;  /* 0x000000ff0300720b */ /* 0x028fe20003f0d000 */
[----:B------:R-:W-:Y:S01]  /*2ae0*/  BSSY B0, `(.L_x_31) ;  /* 0x0000174000007945 */ /* 0x000fe20003800000 */
[-C--:B0-----:R-:W-:Y:S02]  /*2af0*/  IMAD R18, R11, R4.reuse, RZ ;  /* 0x000000040b127224 */ /* 0x081fe400078e02ff */
[----:B------:R-:W-:-:S04]  /*2b00*/  IMAD.WIDE.U32 R6, R35, R4, R6 ;  /* 0x0000000423067225 */ /* 0x000fc800078e0006 */
[----:B------:R-:W-:-:S04]  /*2b10*/  IMAD R27, R35, R5, R18 ;  /* 0x00000005231b7224 */ /* 0x000fc800078e0212 */
[----:B------:R-:W-:Y:S01]  /*2b20*/  IMAD.IADD R18, R7, 0x1, R27 ;  /* 0x0000000107127824 */ /* 0x000fe200078e021b */
[----:B------:R-:W-:Y:S06]  /*2b30*/  @!P0 BRA `(.L_x_32) ;  /* 0x0000000c00c08947 */ /* 0x000fec0003800000 */
[----:B------:R-:W-:Y:S01]  /*2b40*/  ULDC.64 UR8, c[0x0][0x5b8] ;  /* 0x00016e0000087ab9 */ /* 0x000fe20000000a00 */
[----:B------:R-:W-:Y:S01]  /*2b50*/  ISETP.GE.AND P0, PT, R22, 0x1, PT ;  /* 0x000000011600780c */ /* 0x000fe20003f06270 */
[----:B------:R-:W-:Y:S01]  /*2b60*/  IMAD R10, R28, UR8, RZ ;  /* 0x000000081c0a7c24 */ /* 0x000fe2000f8e02ff */
[----:B------:R-:W-:Y:S01]  /*2b70*/  ULDC.64 UR10, c[0x0][0x5a8] ;  /* 0x00016a00000a7ab9 */ /* 0x000fe20000000a00 */
[----:B------:R-:W-:Y:S01]  /*2b80*/  IMAD.WIDE.U32 R14, R25, UR8, R14 ;  /* 0x00000008190e7c25 */ /* 0x000fe2000f8e000e */
[----:B------:R-:W-:-:S03]  /*2b90*/  ISETP.LT.OR P2, PT, R19, 0x1, !P0 ;  /* 0x000000011300780c */ /* 0x000fc60004741670 */
[----:B------:R-:W-:Y:S01]  /*2ba0*/  IMAD R25, R25, UR9, R10 ;  /* 0x0000000919197c24 */ /* 0x000fe2000f8e020a */
[----:B------:R-:W-:Y:S02]  /*2bb0*/  ULDC.64 UR8, c[0x0][0x5b0] ;  /* 0x00016c0000087ab9 */ /* 0x000fe40000000a00 */
[----:B------:R-:W-:Y:S02]  /*2bc0*/  IMAD R10, R11, UR8, RZ ;  /* 0x000000080b0a7c24 */ /* 0x000fe4000f8e02ff */
[----:B------:R-:W-:Y:S02]  /*2bd0*/  IMAD.IADD R15, R15, 0x1, R25 ;  /* 0x000000010f0f7824 */ /* 0x000fe400078e0219 */
[C-C-:B------:R-:W-:Y:S01]  /*2be0*/  IMAD R25, R35.reuse, UR9, R10.reuse ;  /* 0x0000000923197c24 */ /* 0x140fe2000f8e020a */
[----:B------:R-:W-:Y:S01]  /*2bf0*/  PRMT R10, RZ, 0x7610, R10 ;  /* 0x00007610ff0a7816 */ /* 0x000fe2000000000a */
[----:B------:R-:W-:-:S03]  /*2c00*/  IMAD.WIDE.U32 R26, R35, UR8, R14 ;  /* 0x00000008231a7c25 */ /* 0x000fc6000f8e000e */
[----:B------:R-:W-:-:S04]  /*2c10*/  IADD3 R28, P1, R26, UR10, RZ ;  /* 0x0000000a1a1c7c10 */ /* 0x000fc8000ff3e0ff */
[----:B------:R-:W-:Y:S02]  /*2c20*/  IADD3.X R29, R27, UR11, R25, P1, !PT ;  /* 0x0000000b1b1d7c10 */ /* 0x000fe40008ffe419 */
[----:B------:R-:W0:Y:S03]  /*2c30*/  @!P2 LDC.64 R26, c[0x0][0x5c0] ;  /* 0x00017000ff1aab82 */ /* 0x000e260000000a00 */
[----:B------:R-:W3:Y:S01]  /*2c40*/  @!P2 LDG.E.U8 R10, desc[UR22][R28.64] ;  /* 0x000000161c0aa981 */ /* 0x000ee2000c1e1100 */
[----:B------:R-:W-:-:S13]  /*2c50*/  ISETP.LT.OR P0, PT, R19, 0x2, !P0 ;  /* 0x000000021300780c */ /* 0x000fda0004701670 */
[----:B------:R-:W1:Y:S01]  /*2c60*/  @!P0 LDC.64 R36, c[0x0][0x5c0] ;  /* 0x00017000ff248b82 */ /* 0x000e620000000a00 */
[----:B0-----:R-:W-:-:S05]  /*2c70*/  @!P2 IADD3 R26, P1, R6, R26, RZ ;  /* 0x0000001a061aa210 */ /* 0x001fca0007f3e0ff */
[----:B------:R-:W-:Y:S01]  /*2c80*/  @!P2 IMAD.X R27, R18, 0x1, R27, P1 ;  /* 0x00000001121ba824 */ /* 0x000fe200008e061b */
[----:B---3--:R-:W-:-:S04]  /*2c90*/  LOP3.LUT R10, R10, 0xff, RZ, 0xc0, !PT ;  /* 0x000000ff0a0a7812 */ /* 0x008fc800078ec0ff */
[----:B------:R-:W-:-:S05]  /*2ca0*/  F2FP.F16.E4M3.UNPACK_B R10, R10 ;  /* 0x0000000aff0a723e */ /* 0x000fca00020006ff */
[----:B------:R-:W-:-:S05]  /*2cb0*/  HADD2.F32 R10, -RZ, R10.H0_H0 ;  /* 0x2000000aff0a7230 */ /* 0x000fca0000004100 */
[----:B------:R-:W-:-:S04]  /*2cc0*/  FMUL R10, R10, R3 ;  /* 0x000000030a0a7220 */ /* 0x000fc80000400000 */
[----:B--2---:R-:W-:-:S05]  /*2cd0*/  FFMA R10, R45, R2, R10 ;  /* 0x000000022d0a7223 */ /* 0x004fca000000000a */
[----:B------:R-:W-:Y:S02]  /*2ce0*/  F2FP.SATFINITE.E4M3.F32.PACK_AB_MERGE_C R33, RZ, R10, RZ ;  /* 0x0000000aff21723e */ /* 0x000fe400048070ff */
[----:B------:R-:W-:-:S03]  /*2cf0*/  PRMT R10, RZ, 0x7610, R10 ;  /* 0x00007610ff0a7816 */ /* 0x000fc6000000000a */
[----:B------:R0:W-:Y:S04]  /*2d00*/  @!P2 STG.E.U8 desc[UR22][R26.64], R33 ;  /* 0x000000211a00a986 */ /* 0x0001e8000c101116 */
[----:B------:R2:W3:Y:S01]  /*2d10*/  @!P0 LDG.E.U8 R10, desc[UR22][R28.64+0x1] ;  /* 0x000001161c0a8981 */ /* 0x0004e2000c1e1100 */
[----:B------:R-:W-:-:S05]  /*2d20*/  IADD3 R31, P1, R35, 0x8, RZ ;  /* 0x00000008231f7810 */ /* 0x000fca0007f3e0ff */
[----:B------:R-:W-:Y:S01]  /*2d30*/  IMAD.X R30, RZ, RZ, R11, P1 ;  /* 0x000000ffff1e7224 */ /* 0x000fe200008e060b */
[----:B------:R-:W-:Y:S01]  /*2d40*/  ISETP.GE.AND P1, PT, R22, 0x9, PT ;  /* 0x000000091600780c */ /* 0x000fe20003f26270 */
[----:B0-----:R-:W-:-:S03]  /*2d50*/  IMAD.WIDE.U32 R26, R31, UR8, R14 ;  /* 0x000000081f1a7c25 */ /* 0x001fc6000f8e000e */
[----:B------:R-:W-:Y:S02]  /*2d60*/  ISETP.LT.OR P2, PT, R19, 0x1, !P1 ;  /* 0x000000011300780c */ /* 0x000fe40004f41670 */
[----:B--2---:R-:W-:Y:S02]  /*2d70*/  IADD3 R28, P4, R26, UR10, RZ ;  /* 0x0000000a1a1c7c10 */ /* 0x004fe4000ff9e0ff */
[----:B---3--:R-:W-:-:S04]  /*2d80*/  LOP3.LUT R10, R10, 0xff, RZ, 0xc0, !PT ;  /* 0x000000ff0a0a7812 */ /* 0x008fc800078ec0ff */
[----:B------:R-:W-:-:S05]  /*2d90*/  F2FP.F16.E4M3.UNPACK_B R10, R10 ;  /* 0x0000000aff0a723e */ /* 0x000fca00020006ff */
[----:B------:R-:W-:-:S05]  /*2da0*/  HADD2.F32 R10, -RZ, R10.H0_H0 ;  /* 0x2000000aff0a7230 */ /* 0x000fca0000004100 */
[----:B------:R-:W-:Y:S01]  /*2db0*/  FMUL R25, R10, R3 ;  /* 0x000000030a197220 */ /* 0x000fe20000400000 */
[----:B------:R-:W-:Y:S01]  /*2dc0*/  IMAD R10, R30, UR8, RZ ;  /* 0x000000081e0a7c24 */ /* 0x000fe2000f8e02ff */
[----:B-1----:R-:W-:Y:S02]  /*2dd0*/  @!P0 IADD3 R30, P5, R6, R36, RZ ;  /* 0x00000024061e8210 */ /* 0x002fe40007fbe0ff */
[----:B------:R-:W-:Y:S01]  /*2de0*/  FFMA R25, R44, R2, R25 ;  /* 0x000000022c197223 */ /* 0x000fe20000000019 */
[--C-:B------:R-:W-:Y:S01]  /*2df0*/  IMAD R29, R31, UR9, R10.reuse ;  /* 0x000000091f1d7c24 */ /* 0x100fe2000f8e020a */
[----:B------:R-:W-:Y:S01]  /*2e00*/  PRMT R10, RZ, 0x7610, R10 ;  /* 0x00007610ff0a7816 */ /* 0x000fe2000000000a */
[----:B------:R-:W-:Y:S02]  /*2e10*/  @!P0 IMAD.X R31, R18, 0x1, R37, P5 ;  /* 0x00000001121f8824 */ /* 0x000fe400028e0625 */
[----:B------:R-:W-:Y:S02]  /*2e20*/  F2FP.SATFINITE.E4M3.F32.PACK_AB_MERGE_C R25, RZ, R25, RZ ;  /* 0x00000019ff19723e */ /* 0x000fe400048070ff */
[----:B------:R-:W-:-:S02]  /*2e30*/  IADD3.X R29, R27, UR11, R29, P4, !PT ;  /* 0x0000000b1b1d7c10 */ /* 0x000fc4000a7fe41d */
[----:B------:R-:W0:Y:S01]  /*2e40*/  @!P2 LDC.64 R26, c[0x0][0x5c0] ;  /* 0x00017000ff1aab82 */ /* 0x000e220000000a00 */
[----:B------:R1:W-:Y:S04]  /*2e50*/  @!P0 STG.E.U8 desc[UR22][R30.64+0x1], R25 ;  /* 0x000001191e008986 */ /* 0x0003e8000c101116 */
[----:B------:R-:W2:Y:S01]  /*2e60*/  @!P2 LDG.E.U8 R10, desc[UR22][R28.64] ;  /* 0x000000161c0aa981 */ /* 0x000ea2000c1e1100 */
[----:B------:R-:W-:-:S13]  /*2e70*/  ISETP.LT.OR P0, PT, R19, 0x2, !P1 ;  /* 0x000000021300780c */ /* 0x000fda0004f01670 */
[----:B------:R-:W3:Y:S01]  /*2e80*/  @!P0 LDC.64 R36, c[0x0][0x5c0] ;  /* 0x00017000ff248b82 */ /* 0x000ee20000000a00 */
[----:B0-----:R-:W-:-:S04]  /*2e90*/  @!P2 IADD3 R26, P1, P4, R6, UR12, R26 ;  /* 0x0000000c061aac10 */ /* 0x001fc8000fc3e01a */
[----:B------:R-:W-:Y:S02]  /*2ea0*/  @!P2 IADD3.X R27, R18, UR7, R27, P1, P4 ;  /* 0x00000007121bac10 */ /* 0x000fe40008fe841b */
[----:B--2---:R-:W-:-:S04]  /*2eb0*/  LOP3.LUT R10, R10, 0xff, RZ, 0xc0, !PT ;  /* 0x000000ff0a0a7812 */ /* 0x004fc800078ec0ff */
[----:B------:R-:W-:-:S05]  /*2ec0*/  F2FP.F16.E4M3.UNPACK_B R10, R10 ;  /* 0x0000000aff0a723e */ /* 0x000fca00020006ff */
[----:B------:R-:W-:-:S05]  /*2ed0*/  HADD2.F32 R10, -RZ, R10.H0_H0 ;  /* 0x2000000aff0a7230 */ /* 0x000fca0000004100 */
[----:B------:R-:W-:-:S04]  /*2ee0*/  FMUL R10, R10, R3 ;  /* 0x000000030a0a7220 */ /* 0x000fc80000400000 */
[----:B------:R-:W-:-:S05]  /*2ef0*/  FFMA R10, R43, R2, R10 ;  /* 0x000000022b0a7223 */ /* 0x000fca000000000a */
[----:B------:R-:W-:Y:S02]  /*2f00*/  F2FP.SATFINITE.E4M3.F32.PACK_AB_MERGE_C R33, RZ, R10, RZ ;  /* 0x0000000aff21723e */ /* 0x000fe400048070ff */
[----:B------:R-:W-:-:S03]  /*2f10*/  PRMT R10, RZ, 0x7610, R10 ;  /* 0x00007610ff0a7816 */ /* 0x000fc6000000000a */
[----:B------:R0:W-:Y:S04]  /*2f20*/  @!P2 STG.E.U8 desc[UR22][R26.64], R33 ;  /* 0x000000211a00a986 */ /* 0x0001e8000c101116 */
[----:B------:R2:W4:Y:S01]  /*2f30*/  @!P0 LDG.E.U8 R10, desc[UR22][R28.64+0x1] ;  /* 0x000001161c0a8981 */ /* 0x000522000c1e1100 */
[----:B-1----:R-:W-:-:S05]  /*2f40*/  IADD3 R31, P1, R35, 0x80, RZ ;  /* 0x00000080231f7810 */ /* 0x002fca0007f3e0ff */
[----:B------:R-:W-:Y:S01]  /*2f50*/  IMAD.X R30, RZ, RZ, R11, P1 ;  /* 0x000000ffff1e7224 */ /* 0x000fe200008e060b */
[----:B------:R-:W-:Y:S01]  /*2f60*/  ISETP.GE.AND P1, PT, R22, 0x81, PT ;  /* 0x000000811600780c */ /* 0x000fe20003f26270 */
[----:B0-----:R-:W-:-:S03]  /*2f70*/  IMAD.WIDE.U32 R26, R31, UR8, R14 ;  /* 0x000000081f1a7c25 */ /* 0x001fc6000f8e000e */
[----:B------:R-:W-:Y:S02]  /*2f80*/  ISETP.LT.OR P2, PT, R19, 0x1, !P1 ;  /* 0x000000011300780c */ /* 0x000fe40004f41670 */
[----:B--2---:R-:W-:Y:S02]  /*2f90*/  IADD3 R28, P4, R26, UR10, RZ ;  /* 0x0000000a1a1c7c10 */ /* 0x004fe4000ff9e0ff */
[----:B----4-:R-:W-:-:S04]  /*2fa0*/  LOP3.LUT R10, R10, 0xff, RZ, 0xc0, !PT ;  /* 0x000000ff0a0a7812 */ /* 0x010fc800078ec0ff */
[----:B------:R-:W-:-:S05]  /*2fb0*/  F2FP.F16.E4M3.UNPACK_B R10, R10 ;  /* 0x0000000aff0a723e */ /* 0x000fca00020006ff */
[----:B------:R-:W-:-:S05]  /*2fc0*/  HADD2.F32 R10, -RZ, R10.H0_H0 ;  /* 0x2000000aff0a7230 */ /* 0x000fca0000004100 */
[----:B------:R-:W-:Y:S01]  /*2fd0*/  FMUL R25, R10, R3 ;  /* 0x000000030a197220 */ /* 0x000fe20000400000 */
[----:B------:R-:W-:Y:S01]  /*2fe0*/  IMAD R10, R30, UR8, RZ ;  /* 0x000000081e0a7c24 */ /* 0x000fe2000f8e02ff */
[----:B---3--:R-:W-:Y:S02]  /*2ff0*/  @!P0 IADD3 R30, P5, P6, R6, UR12, R36 ;  /* 0x0000000c061e8c10 */ /* 0x008fe4000febe024 */
[----:B------:R-:W-:Y:S01]  /*3000*/  FFMA R25, R42, R2, R25 ;  /* 0x000000022a197223 */ /* 0x000fe20000000019 */
[--C-:B------:R-:W-:Y:S01]  /*3010*/  IMAD R29, R31, UR9, R10.reuse ;  /* 0x000000091f1d7c24 */ /* 0x100fe2000f8e020a */
[----:B------:R-:W-:Y:S02]  /*3020*/  @!P0 IADD3.X R31, R18, UR7, R37, P5, P6 ;  /* 0x00000007121f8c10 */ /* 0x000fe4000afec425 */
[----:B------:R-:W-:Y:S01]  /*3030*/  PRMT R10, RZ, 0x7610, R10 ;  /* 0x00007610ff0a7816 */ /* 0x000fe2000000000a */
[----:B------:R-:W0:Y:S01]  /*3040*/  @!P2 LDC.64 R36, c[0x0][0x5c0] ;  /* 0x00017000ff24ab82 */ /* 0x000e220000000a00 */
[----:B------:R-:W-:-:S02]  /*3050*/  F2FP.SATFINITE.E4M3.F32.PACK_AB_MERGE_C R33, RZ, R25, RZ ;  /* 0x00000019ff21723e */ /* 0x000fc400048070ff */
[----:B------:R-:W-:-:S03]  /*3060*/  IADD3.X R29, R27, UR11, R29, P4, !PT ;  /* 0x0000000b1b1d7c10 */ /* 0x000fc6000a7fe41d */
[----:B------:R1:W-:Y:S04]  /*3070*/  @!P0 STG.E.U8 desc[UR22][R30.64+0x1], R33 ;  /* 0x000001211e008986 */ /* 0x0003e8000c101116 */
[----:B------:R-:W2:Y:S01]  /*3080*/  @!P2 LDG.E.U8 R10, desc[UR22][R28.64] ;  /* 0x000000161c0aa981 */ /* 0x000ea2000c1e1100 */
[----:B------:R-:W-:Y:S01]  /*3090*/  IMAD.WIDE.U32 R26, R4, 0x80, RZ ;  /* 0x00000080041a7825 */ /* 0x000fe200078e00ff */
[----:B------:R-:W-:-:S03]  /*30a0*/  ISETP.LT.OR P0, PT, R19, 0x2, !P1 ;  /* 0x000000021300780c */ /* 0x000fc60004f01670 */
[----:B------:R-:W-:-:S04]  /*30b0*/  IMAD.SHL.U32 R25, R5, 0x80, RZ ;  /* 0x0000008005197824 */ /* 0x000fc800078e00ff */
[----:B------:R-:W-:Y:S01]  /*30c0*/  IMAD.IADD R25, R27, 0x1, R25 ;  /* 0x000000011b197824 */ /* 0x000fe200078e0219 */
[----:B0-----:R-:W-:-:S05]  /*30d0*/  @!P2 IADD3 R26, P1, P4, R6, R36, R26 ;  /* 0x00000024061aa210 */ /* 0x001fca0007c3e01a */
[----:B------:R-:W0:Y:S01]  /*30e0*/  @!P0 LDC.64 R38, c[0x0][0x5c0] ;  /* 0x00017000ff268b82 */ /* 0x000e220000000a00 */
[----:B------:R-:W-:Y:S02]  /*30f0*/  @!P2 IADD3.X R27, R18, R37, R25, P1, P4 ;  /* 0x00000025121ba210 */ /* 0x000fe40000fe8419 */
        /* <DEDUP_REMOVED lines=8> */
[----:B------:R2:W3:Y:S01]  /*3180*/  @!P0 LDG.E.U8 R10, desc[UR22][R28.64+0x1] ;  /* 0x000001161c0a8981 */ /* 0x0004e2000c1e1100 */
[----:B-1----:R-:W-:Y:S02]  /*3190*/  IADD3 R31, P1, R35, 0x88, RZ ;  /* 0x00000088231f7810 */ /* 0x002fe40007f3e0ff */
[----:B------:R-:W-:-:S04]  /*31a0*/  @!P0 LEA R33, P4, R4, R6, 0x7 ;  /* 0x0000000604218211 */ /* 0x000fc800078838ff */
[----:B0-----:R-:W-:Y:S01]  /*31b0*/  @!P0 IADD3 R26, P5, R33, R38, RZ ;  /* 0x00000026211a8210 */ /* 0x001fe20007fbe0ff */
[----:B--2---:R-:W-:Y:S01]  /*31c0*/  IMAD.WIDE.U32 R28, R31, UR8, R14 ;  /* 0x000000081f1c7c25 */ /* 0x004fe2000f8e000e */
[----:B---3--:R-:W-:-:S04]  /*31d0*/  LOP3.LUT R10, R10, 0xff, RZ, 0xc0, !PT ;  /* 0x000000ff0a0a7812 */ /* 0x008fc800078ec0ff */
[----:B------:R-:W-:-:S05]  /*31e0*/  F2FP.F16.E4M3.UNPACK_B R10, R10 ;  /* 0x0000000aff0a723e */ /* 0x000fca00020006ff */
[----:B------:R-:W-:-:S05]  /*31f0*/  HADD2.F32 R10, -RZ, R10.H0_H0 ;  /* 0x2000000aff0a7230 */ /* 0x000fca0000004100 */
[----:B------:R-:W-:Y:S01]  /*3200*/  FMUL R25, R10, R3 ;  /* 0x000000030a197220 */ /* 0x000fe20000400000 */
[----:B------:R-:W-:Y:S01]  /*3210*/  IMAD.X R10, RZ, RZ, R11, P1 ;  /* 0x000000ffff0a7224 */ /* 0x000fe200008e060b */
[----:B------:R-:W-:Y:S02]  /*3220*/  ISETP.GE.AND P1, PT, R22, 0x89, PT ;  /* 0x000000891600780c */ /* 0x000fe40003f26270 */
[----:B------:R-:W-:Y:S01]  /*3230*/  FFMA R25, R40, R2, R25 ;  /* 0x0000000228197223 */ /* 0x000fe20000000019 */
[----:B------:R-:W-:Y:S01]  /*3240*/  IMAD R30, R10, UR8, RZ ;  /* 0x000000080a1e7c24 */ /* 0x000fe2000f8e02ff */
[----:B------:R-:W-:Y:S02]  /*3250*/  ISETP.LT.OR P2, PT, R19, 0x1, !P1 ;  /* 0x000000011300780c */ /* 0x000fe40004f41670 */
[----:B------:R-:W-:Y:S01]  /*3260*/  @!P0 LEA.HI.X R10, R4, R18, R5, 0x7, P4 ;  /* 0x00000012040a8211 */ /* 0x000fe200020f3c05 */
[----:B------:R-:W-:Y:S01]  /*3270*/  IMAD R31, R31, UR9, R30 ;  /* 0x000000091f1f7c24 */ /* 0x000fe2000f8e021e */
[----:B------:R-:W-:-:S02]  /*3280*/  IADD3 R30, P4, R28, UR10, RZ ;  /* 0x0000000a1c1e7c10 */ /* 0x000fc4000ff9e0ff */
[----:B------:R-:W-:Y:S01]  /*3290*/  F2FP.SATFINITE.E4M3.F32.PACK_AB_MERGE_C R33, RZ, R25, RZ ;  /* 0x00000019ff21723e */ /* 0x000fe200048070ff */
[----:B------:R-:W-:Y:S01]  /*32a0*/  @!P0 IMAD.X R27, R10, 0x1, R39, P5 ;  /* 0x000000010a1b8824 */ /* 0x000fe200028e0627 */
[----:B------:R-:W-:Y:S02]  /*32b0*/  PRMT R10, RZ, 0x7610, R10 ;  /* 0x00007610ff0a7816 */ /* 0x000fe4000000000a */
[----:B------:R-:W-:Y:S02]  /*32c0*/  IADD3.X R31, R29, UR11, R31, P4, !PT ;  /* 0x0000000b1d1f7c10 */ /* 0x000fe4000a7fe41f */
[----:B------:R0:W-:Y:S01]  /*32d0*/  @!P0 STG.E.U8 desc[UR22][R26.64+0x1], R33 ;  /* 0x000001211a008986 */ /* 0x0001e2000c101116 */
[----:B------:R-:W1:Y:S03]  /*32e0*/  @!P2 LDC.64 R36, c[0x0][0x5c0] ;  /* 0x00017000ff24ab82 */ /* 0x000e660000000a00 */
[----:B------:R-:W2:Y:S01]  /*32f0*/  @!P2 LDG.E.U8 R10, desc[UR22][R30.64] ;  /* 0x000000161e0aa981 */ /* 0x000ea2000c1e1100 */
[----:B------:R-:W-:-:S02]  /*3300*/  @!P2 IADD3 R29, P0, R6, UR12, RZ ;  /* 0x0000000c061dac10 */ /* 0x000fc4000ff1e0ff */
[----:B------:R-:W-:Y:S02]  /*3310*/  ISETP.LT.OR P1, PT, R19, 0x2, !P1 ;  /* 0x000000021300780c */ /* 0x000fe40004f21670 */
[----:B------:R-:W-:Y:S02]  /*3320*/  @!P2 LEA R29, P4, R4, R29, 0x7 ;  /* 0x0000001d041da211 */ /* 0x000fe400078838ff */
[----:B------:R-:W-:-:S04]  /*3330*/  @!P2 IADD3.X R25, R18, UR7, RZ, P0, !PT ;  /* 0x000000071219ac10 */ /* 0x000fc800087fe4ff */
[----:B0-----:R-:W-:Y:S02]  /*3340*/  @!P2 LEA.HI.X R26, R4, R25, R5, 0x7, P4 ;  /* 0x00000019041aa211 */ /* 0x001fe400020f3c05 */
[----:B-1----:R-:W-:-:S05]  /*3350*/  @!P2 IADD3 R28, P0, R29, R36, RZ ;  /* 0x000000241d1ca210 */ /* 0x002fca0007f1e0ff */
[----:B------:R-:W-:Y:S02]  /*3360*/  @!P2 IMAD.X R29, R26, 0x1, R37, P0 ;  /* 0x000000011a1da824 */ /* 0x000fe400000e0625 */
[----:B------:R-:W0:Y:S01]  /*3370*/  @!P1 LDC.64 R36, c[0x0][0x5c0] ;  /* 0x00017000ff249b82 */ /* 0x000e220000000a00 */
        /* <DEDUP_REMOVED lines=8> */
[----:B------:R0:W2:Y:S01]  /*3400*/  @!P1 LDG.E.U8 R10, desc[UR22][R30.64+0x1] ;  /* 0x000001161e0a9981 */ /* 0x0000a2000c1e1100 */
[----:B------:R-:W-:Y:S02]  /*3410*/  IADD3 R25, P0, R35, 0x100, RZ ;  /* 0x0000010023197810 */ /* 0x000fe40007f1e0ff */
[----:B------:R-:W-:-:S04]  /*3420*/  @!P1 IADD3 R33, P2, R6, UR12, RZ ;  /* 0x0000000c06219c10 */ /* 0x000fc8000ff5e0ff */
[----:B------:R-:W-:Y:S01]  /*3430*/  @!P1 LEA R33, P4, R4, R33, 0x7 ;  /* 0x0000002104219211 */ /* 0x000fe200078838ff */
[----:B-1----:R-:W-:-:S03]  /*3440*/  IMAD.WIDE.U32 R26, R25, UR8, R14 ;  /* 0x00000008191a7c25 */ /* 0x002fc6000f8e000e */
[----:B0-----:R-:W-:Y:S02]  /*3450*/  @!P1 IADD3 R30, P5, R33, R36, RZ ;  /* 0x00000024211e9210 */ /* 0x001fe40007fbe0ff */
[----:B--2---:R-:W-:-:S04]  /*3460*/  LOP3.LUT R10, R10, 0xff, RZ, 0xc0, !PT ;  /* 0x000000ff0a0a7812 */ /* 0x004fc800078ec0ff */
[----:B------:R-:W-:-:S05]  /*3470*/  F2FP.F16.E4M3.UNPACK_B R10, R10 ;  /* 0x0000000aff0a723e */ /* 0x000fca00020006ff */
[----:B------:R-:W-:-:S05]  /*3480*/  HADD2.F32 R10, -RZ, R10.H0_H0 ;  /* 0x2000000aff0a7230 */ /* 0x000fca0000004100 */
[----:B------:R-:W-:Y:S01]  /*3490*/  FMUL R23, R10, R3 ;  /* 0x000000030a177220 */ /* 0x000fe20000400000 */
[----:B------:R-:W-:Y:S01]  /*34a0*/  IMAD.X R10, RZ, RZ, R11, P0 ;  /* 0x000000ffff0a7224 */ /* 0x000fe200000e060b */
[----:B------:R-:W-:Y:S02]  /*34b0*/  ISETP.GE.AND P0, PT, R22, 0x101, PT ;  /* 0x000001011600780c */ /* 0x000fe40003f06270 */
[----:B------:R-:W-:Y:S01]  /*34c0*/  FFMA R23, R20, R2, R23 ;  /* 0x0000000214177223 */ /* 0x000fe20000000017 */
[----:B------:R-:W-:Y:S01]  /*34d0*/  @!P1 IADD3.X R20, R18, UR7, RZ, P2, !PT ;  /* 0x0000000712149c10 */ /* 0x000fe200097fe4ff */
        /* <DEDUP_REMOVED lines=12> */
[----:B------:R-:W-:Y:S01]  /*35a0*/  IMAD.WIDE.U32 R26, R4, 0x100, RZ ;  /* 0x00000100041a7825 */ /* 0x000fe200078e00ff */
[----:B------:R-:W-:-:S03]  /*35b0*/  ISETP.LT.OR P0, PT, R19, 0x2, !P0 ;  /* 0x000000021300780c */ /* 0x000fc60004701670 */
[----:B------:R-:W-:-:S04]  /*35c0*/  IMAD.SHL.U32 R23, R5, 0x100, RZ ;  /* 0x0000010005177824 */ /* 0x000fc800078e00ff */
[----:B------:R-:W-:-:S06]  /*35d0*/  IMAD.IADD R20, R27, 0x1, R23 ;  /* 0x000000011b147824 */ /* 0x000fcc00078e0217 */
[----:B0-----:R-:W0:Y:S01]  /*35e0*/  @!P0 LDC.64 R30, c[0x0][0x5c0] ;  /* 0x00017000ff1e8b82 */ /* 0x001e220000000a00 */
[----:B-1----:R-:W-:-:S04]  /*35f0*/  @!P2 IADD3 R26, P1, P4, R6, R36, R26 ;  /* 0x00000024061aa210 */ /* 0x002fc80007c3e01a */
        /* <DEDUP_REMOVED lines=9> */
[----:B------:R-:W2:Y:S01]  /*3690*/  @!P0 LDG.E.U8 R10, desc[UR22][R28.64+0x1] ;  /* 0x000001161c0a8981 */ /* 0x000ea2000c1e1100 */
[----:B------:R-:W-:Y:S02]  /*36a0*/  IADD3 R21, P1, R35, 0x108, RZ ;  /* 0x0000010823157810 */ /* 0x000fe40007f3e0ff */
[----:B------:R-:W-:-:S03]  /*36b0*/  @!P0 LEA R23, P4, R4, R6, 0x8 ;  /* 0x0000000604178211 */ /* 0x000fc600078840ff */
[----:B------:R-:W-:Y:S01]  /*36c0*/  IMAD.X R11, RZ, RZ, R11, P1 ;  /* 0x000000ffff0b7224 */ /* 0x000fe200008e060b */
[----:B------:R-:W-:Y:S01]  /*36d0*/  ISETP.GE.AND P1, PT, R22, 0x109, PT ;  /* 0x000001091600780c */ /* 0x000fe20003f26270 */
[----:B------:R-:W-:Y:S01]  /*36e0*/  IMAD.WIDE.U32 R14, R21, UR8, R14 ;  /* 0x00000008150e7c25 */ /* 0x000fe2000f8e000e */
[----:B------:R-:W-:Y:S02]  /*36f0*/  @!P0 LEA.HI.X R22, R4, R18, R5, 0x8, P4 ;  /* 0x0000001204168211 */ /* 0x000fe400020f4405 */
[----:B------:R-:W-:Y:S01]  /*3700*/  ISETP.LT.OR P2, PT, R19, 0x1, !P1 ;  /* 0x000000011300780c */ /* 0x000fe20004f41670 */
[----:B------:R-:W-:-:S04]  /*3710*/  IMAD R20, R11, UR8, RZ ;  /* 0x000000080b147c24 */ /* 0x000fc8000f8e02ff */
[----:B------:R-:W-:Y:S01]  /*3720*/  IMAD R21, R21, UR9, R20 ;  /* 0x0000000915157c24 */ /* 0x000fe2000f8e0214 */
[----:B------:R-:W-:Y:S02]  /*3730*/  IADD3 R20, P4, R14, UR10, RZ ;  /* 0x0000000a0e147c10 */ /* 0x000fe4000ff9e0ff */
[----:B------:R-:W-:Y:S02]  /*3740*/  PRMT R14, RZ, 0x7610, R14 ;  /* 0x00007610ff0e7816 */ /* 0x000fe4000000000e */
[----:B------:R-:W-:-:S03]  /*3750*/  IADD3.X R21, R15, UR11, R21, P4, !PT ;  /* 0x0000000b0f157c10 */ /* 0x000fc6000a7fe415 */
[----:B-1----:R-:W1:Y:S01]  /*3760*/  @!P2 LDC.64 R26, c[0x0][0x5c0] ;  /* 0x00017000ff1aab82 */ /* 0x002e620000000a00 */
[----:B--2---:R-:W-:-:S04]  /*3770*/  LOP3.LUT R10, R10, 0xff, RZ, 0xc0, !PT ;  /* 0x000000ff0a0a7812 */ /* 0x004fc800078ec0ff */
[----:B------:R-:W-:-:S05]  /*3780*/  F2FP.F16.E4M3.UNPACK_B R10, R10 ;  /* 0x0000000aff0a723e */ /* 0x000fca00020006ff */
[----:B------:R-:W-:-:S05]  /*3790*/  HADD2.F32 R10, -RZ, R10.H0_H0 ;  /* 0x2000000aff0a7230 */ /* 0x000fca0000004100 */
[----:B------:R-:W-:-:S04]  /*37a0*/  FMUL R10, R10, R3 ;  /* 0x000000030a0a7220 */ /* 0x000fc80000400000 */
[----:B------:R-:W-:Y:S01]  /*37b0*/  FFMA R17, R17, R2, R10 ;  /* 0x0000000211117223 */ /* 0x000fe2000000000a */
[----:B0-----:R-:W-:-:S04]  /*37c0*/  @!P0 IADD3 R10, P5, R23, R30, RZ ;  /* 0x0000001e170a8210 */ /* 0x001fc80007fbe0ff */
[----:B------:R-:W-:Y:S01]  /*37d0*/  F2FP.SATFINITE.E4M3.F32.PACK_AB_MERGE_C R17, RZ, R17, RZ ;  /* 0x00000011ff11723e */ /* 0x000fe200048070ff */
[----:B------:R-:W-:-:S05]  /*37e0*/  @!P0 IMAD.X R11, R22, 0x1, R31, P5 ;  /* 0x00000001160b8824 */ /* 0x000fca00028e061f */
[----:B------:R0:W-:Y:S04]  /*37f0*/  @!P0 STG.E.U8 desc[UR22][R10.64+0x1], R17 ;  /* 0x000001110a008986 */ /* 0x0001e8000c101116 */
[----:B------:R-:W2:Y:S01]  /*3800*/  @!P2 LDG.E.U8 R14, desc[UR22][R20.64] ;  /* 0x00000016140ea981 */ /* 0x000ea2000c1e1100 */
[----:B------:R-:W-:Y:S01]  /*3810*/  @!P2 IADD3 R15, P4, R6, UR12, RZ ;  /* 0x0000000c060fac10 */ /* 0x000fe2000ff9e0ff */
[----:B------:R-:W-:Y:S01]  /*3820*/  BSSY B1, `(.L_x_33) ;  /* 0x0000011000017945 */ /* 0x000fe20003800000 */
[----:B------:R-:W-:Y:S02]  /*3830*/  ISETP.LT.OR P1, PT, R19, 0x2, !P1 ;  /* 0x000000021300780c */ /* 0x000fe40004f21670 */
[----:B------:R-:W-:Y:S02]  /*3840*/  @!P2 LEA R15, P0, R4, R15, 0x8 ;  /* 0x0000000f040fa211 */ /* 0x000fe400078040ff */
[----:B------:R-:W-:-:S04]  /*3850*/  @!P2 IADD3.X R23, R18, UR7, RZ, P4, !PT ;  /* 0x000000071217ac10 */ /* 0x000fc8000a7fe4ff */
[----:B0-----:R-:W-:Y:S02]  /*3860*/  @!P2 LEA.HI.X R10, R4, R23, R5, 0x8, P0 ;  /* 0x00000017040aa211 */ /* 0x001fe400000f4405 */
[----:B--2---:R-:W-:-:S04]  /*3870*/  LOP3.LUT R14, R14, 0xff, RZ, 0xc0, !PT ;  /* 0x000000ff0e0e7812 */ /* 0x004fc800078ec0ff */
[----:B------:R-:W-:-:S05]  /*3880*/  F2FP.F16.E4M3.UNPACK_B R14, R14 ;  /* 0x0000000eff0e723e */ /* 0x000fca00020006ff */
[----:B------:R-:W-:-:S05]  /*3890*/  HADD2.F32 R14, -RZ, R14.H0_H0 ;  /* 0x2000000eff0e7230 */ /* 0x000fca0000004100 */
[----:B------:R-:W-:Y:S01]  /*38a0*/  FMUL R22, R14, R3 ;  /* 0x000000030e167220 */ /* 0x000fe20000400000 */
[----:B-1----:R-:W-:-:S03]  /*38b0*/  @!P2 IADD3 R14, P4, R15, R26, RZ ;  /* 0x0000001a0f0ea210 */ /* 0x002fc60007f9e0ff */
[----:B------:R-:W-:Y:S02]  /*38c0*/  FFMA R22, R13, R2, R22 ;  /* 0x000000020d167223 */ /* 0x000fe40000000016 */
[----:B------:R-:W-:Y:S01]  /*38d0*/  @!P2 IMAD.X R15, R10, 0x1, R27, P4 ;  /* 0x000000010a0fa824 */ /* 0x000fe200020e061b */
[----:B------:R-:W-:Y:S02]  /*38e0*/  PRMT R10, RZ, 0x7610, R10 ;  /* 0x00007610ff0a7816 */ /* 0x000fe4000000000a */
[----:B------:R-:W-:-:S05]  /*38f0*/  F2FP.SATFINITE.E4M3.F32.PACK_AB_MERGE_C R11, RZ, R22, RZ ;  /* 0x00000016ff0b723e */ /* 0x000fca00048070ff */
[----:B------:R0:W-:Y:S01]  /*3900*/  @!P2 STG.E.U8 desc[UR22][R14.64], R11 ;  /* 0x0000000b0e00a986 */ /* 0x0001e2000c101116 */
[----:B------:R-:W-:Y:S05]  /*3910*/  @P1 BRA `(.L_x_34) ;  /* 0x0000000000041947 */ /* 0x000fea0003800000 */
[----:B------:R1:W5:Y:S02]  /*3920*/  LDG.E.U8 R10, desc[UR22][R20.64+0x1] ;  /* 0x00000116140a7981 */ /* 0x000364000c1e1100 */
.L_x_34:
[----:B------:R-:W-:Y:S05]  /*3930*/  BSYNC B1 ;  /* 0x0000000000017941 */ /* 0x000fea0003800000 */
.L_x_33:
[----:B------:R-:W-:Y:S05]  /*3940*/  @P1 BRA `(.L_x_35) ;  /* 0x0000000800341947 */ /* 0x000fea0003800000 */
[----:B-----5:R-:W-:Y:S01]  /*3950*/  LOP3.LUT R10, R10, 0xff, RZ, 0xc0, !PT ;  /* 0x000000ff0a0a7812 */ /* 0x020fe200078ec0ff */
[----:B------:R-:W-:Y:S01]  /*3960*/  ULDC.64 UR8, c[0x0][0x5c0] ;  /* 0x0001700000087ab9 */ /* 0x000fe20000000a00 */
[----:B------:R-:W-:Y:S02]  /*3970*/  IADD3 R7, P0, R6, UR12, RZ ;  /* 0x0000000c06077c10 */ /* 0x000fe4000ff1e0ff */
[----:B------:R-:W-:Y:S02]  /*3980*/  F2FP.F16.E4M3.UNPACK_B R10, R10 ;  /* 0x0000000aff0a723e */ /* 0x000fe400020006ff */
[----:B------:R-:W-:Y:S02]  /*3990*/  IADD3.X R18, R18, UR7, RZ, P0, !PT ;  /* 0x0000000712127c10 */ /* 0x000fe400087fe4ff */
[----:B------:R-:W-:Y:S01]  /*39a0*/  LEA R6, P0, R4, R7, 0x8 ;  /* 0x0000000704067211 */ /* 0x000fe200078040ff */
[----:B------:R-:W-:-:S03]  /*39b0*/  HADD2.F32 R10, -RZ, R10.H0_H0 ;  /* 0x2000000aff0a7230 */ /* 0x000fc60000004100 */
[----:B------:R-:W-:Y:S02]  /*39c0*/  LEA.HI.X R18, R4, R18, R5, 0x8, P0 ;  /* 0x0000001204127211 */ /* 0x000fe400000f4405 */
[----:B------:R-:W-:Y:S01]  /*39d0*/  FMUL R7, R10, R3 ;  /* 0x000000030a077220 */ /* 0x000fe20000400000 */
[----:B------:R-:W-:-:S03]  /*39e0*/  IADD3 R4, P0, R6, UR8, RZ ;  /* 0x0000000806047c10 */ /* 0x000fc6000ff1e0ff */
[----:B------:R-:W-:Y:S01]  /*39f0*/  FFMA R7, R12, R2, R7 ;  /* 0x000000020c077223 */ /* 0x000fe20000000007 */
[----:B------:R-:W-:-:S04]  /*3a00*/  IADD3.X R5, R18, UR9, RZ, P0, !PT ;  /* 0x0000000912057c10 */ /* 0x000fc800087fe4ff */
[----:B------:R-:W-:-:S05]  /*3a10*/  F2FP.SATFINITE.E4M3.F32.PACK_AB_MERGE_C R7, RZ, R7, RZ ;  /* 0x00000007ff07723e */ /* 0x000fca00048070ff */
[----:B------:R2:W-:Y:S01]  /*3a20*/  STG.E.U8 desc[UR22][R4.64+0x1], R7 ;  /* 0x0000010704007986 */ /* 0x0005e2000c101116 */
[----:B------:R-:W-:Y:S05]  /*3a30*/  BRA `(.L_x_35) ;  /* 0x0000000400f87947 */ /* 0x000fea0003800000 */
.L_x_32:
[C---:B------:R-:W-:Y:S01]  /*3a40*/  ISETP.GE.AND P0, PT, R22.reuse, 0x1, PT ;  /* 0x000000011600780c */ /* 0x040fe20003f06270 */
[-C--:B--2---:R-:W-:Y:S01]  /*3a50*/  FMUL R45, R45, R2.reuse ;  /* 0x000000022d2d7220 */ /* 0x084fe20000400000 */
[----:B------:R-:W-:Y:S01]  /*3a60*/  ISETP.GE.AND P2, PT, R22, 0x9, PT ;  /* 0x000000091600780c */ /* 0x000fe20003f46270 */
[-C--:B------:R-:W-:Y:S01]  /*3a70*/  FMUL R44, R44, R2.reuse ;  /* 0x000000022c2c7220 */ /* 0x080fe20000400000 */
[----:B------:R-:W-:Y:S01]  /*3a80*/  ISETP.LT.OR P4, PT, R19, 0x1, !P0 ;  /* 0x000000011300780c */ /* 0x000fe20004781670 */
[-C--:B------:R-:W-:Y:S01]  /*3a90*/  FMUL R43, R43, R2.reuse ;  /* 0x000000022b2b7220 */ /* 0x080fe20000400000 */
[C---:B------:R-:W-:Y:S01]  /*3aa0*/  ISETP.LT.OR P0, PT, R19.reuse, 0x2, !P0 ;  /* 0x000000021300780c */ /* 0x040fe20004701670 */
[-C--:B------:R-:W-:Y:S01]  /*3ab0*/  FMUL R42, R42, R2.reuse ;  /* 0x000000022a2a7220 */ /* 0x080fe20000400000 */
[----:B------:R-:W-:Y:S01]  /*3ac0*/  ISETP.LT.OR P5, PT, R19, 0x1, !P2 ;  /* 0x000000011300780c */ /* 0x000fe200057a1670 */
[-C--:B------:R-:W-:Y:S01]  /*3ad0*/  FMUL R41, R41, R2.reuse ;  /* 0x0000000229297220 */ /* 0x080fe20000400000 */
[----:B------:R-:W-:Y:S01]  /*3ae0*/  ISETP.LT.OR P2, PT, R19, 0x2, !P2 ;  /* 0x000000021300780c */ /* 0x000fe20005741670 */
[-C--:B------:R-:W-:Y:S01]  /*3af0*/  FMUL R40, R40, R2.reuse ;  /* 0x0000000228287220 */ /* 0x080fe20000400000 */
[----:B------:R-:W-:Y:S01]  /*3b00*/  F2FP.SATFINITE.E4M3.F32.PACK_AB_MERGE_C R45, RZ, R45, RZ ;  /* 0x0000002dff2d723e */ /* 0x000fe200048070ff */
[----:B------:R-:W-:Y:S01]  /*3b10*/  FMUL R23, R23, R2 ;  /* 0x0000000217177220 */ /* 0x000fe20000400000 */
[----:B------:R-:W-:Y:S01]  /*3b20*/  F2FP.SATFINITE.E4M3.F32.PACK_AB_MERGE_C R25, RZ, R44, RZ ;  /* 0x0000002cff19723e */ /* 0x000fe200048070ff */
[----:B------:R-:W-:Y:S01]  /*3b30*/  BSSY B1, `(.L_x_36) ;  /* 0x0000038000017945 */ /* 0x000fe20003800000 */
[----:B------:R-:W-:Y:S01]  /*3b40*/  F2FP.SATFINITE.E4M3.F32.PACK_AB_MERGE_C R43, RZ, R43, RZ ;  /* 0x0000002bff2b723e */ /* 0x000fe200048070ff */
[----:B------:R-:W0:Y:S01]  /*3b50*/  @!P4 LDC.64 R10, c[0x0][0x5c0] ;  /* 0x00017000ff0acb82 */ /* 0x000e220000000a00 */
[----:B------:R-:W-:-:S02]  /*3b60*/  F2FP.SATFINITE.E4M3.F32.PACK_AB_MERGE_C R41, RZ, R41, RZ ;  /* 0x00000029ff29723e */ /* 0x000fc400048070ff */
[----:B------:R-:W-:-:S05]  /*3b70*/  F2FP.SATFINITE.E4M3.F32.PACK_AB_MERGE_C R23, RZ, R23, RZ ;  /* 0x00000017ff17723e */ /* 0x000fca00048070ff */
[----:B------:R-:W1:Y:S08]  /*3b80*/  @!P0 LDC.64 R14, c[0x0][0x5c0] ;  /* 0x00017000ff0e8b82 */ /* 0x000e700000000a00 */
[----:B------:R-:W2:Y:S01]  /*3b90*/  @!P5 LDC.64 R26, c[0x0][0x5c0] ;  /* 0x00017000ff1adb82 */ /* 0x000ea20000000a00 */
[----:B0-----:R-:W-:-:S07]  /*3ba0*/  @!P4 IADD3 R10, P1, R6, R10, RZ ;  /* 0x0000000a060ac210 */ /* 0x001fce0007f3e0ff */
[----:B------:R-:W0:Y:S01]  /*3bb0*/  @!P2 LDC.64 R28, c[0x0][0x5c0] ;  /* 0x00017000ff1cab82 */ /* 0x000e220000000a00 */
[----:B------:R-:W-:Y:S01]  /*3bc0*/  @!P4 IMAD.X R11, R18, 0x1, R11, P1 ;  /* 0x00000001120bc824 */ /* 0x000fe200008e060b */
[----:B------:R-:W-:-:S04]  /*3bd0*/  ISETP.GE.AND P1, PT, R22, 0x81, PT ;  /* 0x000000811600780c */ /* 0x000fc80003f26270 */
[C---:B------:R-:W-:Y:S01]  /*3be0*/  ISETP.LT.OR P6, PT, R19.reuse, 0x1, !P1 ;  /* 0x000000011300780c */ /* 0x040fe20004fc1670 */
[----:B------:R0:W-:Y:S01]  /*3bf0*/  @!P4 STG.E.U8 desc[UR22][R10.64], R45 ;  /* 0x0000002d0a00c986 */ /* 0x0001e2000c101116 */
[----:B------:R-:W-:Y:S02]  /*3c00*/  ISETP.LT.OR P1, PT, R19, 0x2, !P1 ;  /* 0x000000021300780c */ /* 0x000fe40004f21670 */
[----:B-1----:R-:W-:-:S05]  /*3c10*/  @!P0 IADD3 R14, P4, R6, R14, RZ ;  /* 0x0000000e060e8210 */ /* 0x002fca0007f9e0ff */
[----:B------:R-:W-:-:S04]  /*3c20*/  @!P0 IMAD.X R15, R18, 0x1, R15, P4 ;  /* 0x00000001120f8824 */ /* 0x000fc800020e060f */
[----:B------:R-:W1:Y:S01]  /*3c30*/  @!P6 LDC.64 R30, c[0x0][0x5c0] ;  /* 0x00017000ff1eeb82 */ /* 0x000e620000000a00 */
[----:B------:R3:W-:Y:S01]  /*3c40*/  @!P0 STG.E.U8 desc[UR22][R14.64+0x1], R25 ;  /* 0x000001190e008986 */ /* 0x0007e2000c101116 */
[----:B--2---:R-:W-:-:S04]  /*3c50*/  @!P5 IADD3 R26, P0, P4, R6, UR12, R26 ;  /* 0x0000000c061adc10 */ /* 0x004fc8000fc1e01a */
[----:B------:R-:W-:Y:S02]  /*3c60*/  @!P5 IADD3.X R27, R18, UR7, R27, P0, P4 ;  /* 0x00000007121bdc10 */ /* 0x000fe400087e841b */
[----:B------:R-:W2:Y:S01]  /*3c70*/  @!P1 LDC.64 R32, c[0x0][0x5c0] ;  /* 0x00017000ff209b82 */ /* 0x000ea20000000a00 */
[----:B0-----:R-:W-:Y:S02]  /*3c80*/  @!P2 IADD3 R10, P0, P4, R6, UR12, R28 ;  /* 0x0000000c060aac10 */ /* 0x001fe4000fc1e01c */
[----:B------:R0:W-:Y:S02]  /*3c90*/  @!P5 STG.E.U8 desc[UR22][R26.64], R43 ;  /* 0x0000002b1a00d986 */ /* 0x0001e4000c101116 */
[----:B------:R-:W-:Y:S01]  /*3ca0*/  @!P2 IADD3.X R11, R18, UR7, R29, P0, P4 ;  /* 0x00000007120bac10 */ /* 0x000fe200087e841d */
[----:B------:R-:W-:Y:S01]  /*3cb0*/  IMAD.SHL.U32 R29, R5, 0x80, RZ ;  /* 0x00000080051d7824 */ /* 0x000fe200078e00ff */
[----:B---3--:R-:W-:Y:S01]  /*3cc0*/  F2FP.SATFINITE.E4M3.F32.PACK_AB_MERGE_C R25, RZ, R42, RZ ;  /* 0x0000002aff19723e */ /* 0x008fe200048070ff */
[----:B------:R-:W-:Y:S01]  /*3cd0*/  IMAD.WIDE.U32 R14, R4, 0x80, RZ ;  /* 0x00000080040e7825 */ /* 0x000fe200078e00ff */
[----:B------:R-:W-:-:S03]  /*3ce0*/  ISETP.GE.AND P0, PT, R22, 0x101, PT ;  /* 0x000001011600780c */ /* 0x000fc60003f06270 */
[----:B------:R3:W-:Y:S01]  /*3cf0*/  @!P2 STG.E.U8 desc[UR22][R10.64+0x1], R25 ;  /* 0x000001190a00a986 */ /* 0x0007e2000c101116 */
[----:B------:R-:W-:Y:S01]  /*3d00*/  IMAD.IADD R29, R15, 0x1, R29 ;  /* 0x000000010f1d7824 */ /* 0x000fe200078e021d */
[C---:B------:R-:W-:Y:S01]  /*3d10*/  ISETP.LT.OR P4, PT, R19.reuse, 0x1, !P0 ;  /* 0x000000011300780c */ /* 0x040fe20004781670 */
[----:B0-----:R-:W-:Y:S01]  /*3d20*/  IMAD.WIDE.U32 R26, R4, 0x100, RZ ;  /* 0x00000100041a7825 */ /* 0x001fe200078e00ff */
[----:B-1----:R-:W-:Y:S02]  /*3d30*/  @!P6 IADD3 R14, P2, P5, R6, R30, R14 ;  /* 0x0000001e060ee210 */ /* 0x002fe40007d5e00e */
[----:B------:R-:W-:Y:S02]  /*3d40*/  ISETP.LT.OR P0, PT, R19, 0x2, !P0 ;  /* 0x000000021300780c */ /* 0x000fe40004701670 */
[----:B------:R-:W-:Y:S02]  /*3d50*/  @!P6 IADD3.X R15, R18, R31, R29, P2, P5 ;  /* 0x0000001f120fe210 */ /* 0x000fe400017ea41d */
[----:B------:R-:W-:-:S02]  /*3d60*/  @!P1 LEA R29, P2, R4, R6, 0x7 ;  /* 0x00000006041d9211 */ /* 0x000fc400078438ff */
[----:B---3--:R-:W-:Y:S01]  /*3d70*/  F2FP.SATFINITE.E4M3.F32.PACK_AB_MERGE_C R11, RZ, R40, RZ ;  /* 0x00000028ff0b723e */ /* 0x008fe200048070ff */
[----:B------:R0:W-:Y:S01]  /*3d80*/  @!P6 STG.E.U8 desc[UR22][R14.64], R41 ;  /* 0x000000290e00e986 */ /* 0x0001e2000c101116 */
[----:B--2---:R-:W-:Y:S01]  /*3d90*/  @!P1 IADD3 R28, P5, R29, R32, RZ ;  /* 0x000000201d1c9210 */ /* 0x004fe20007fbe0ff */
[----:B------:R-:W1:Y:S01]  /*3da0*/  @!P4 LDC.64 R30, c[0x0][0x5c0] ;  /* 0x00017000ff1ecb82 */ /* 0x000e620000000a00 */
[----:B------:R-:W-:Y:S01]  /*3db0*/  @!P1 LEA.HI.X R10, R4, R18, R5, 0x7, P2 ;  /* 0x00000012040a9211 */ /* 0x000fe200010f3c05 */
[----:B------:R-:W-:Y:S01]  /*3dc0*/  IMAD.SHL.U32 R25, R5, 0x100, RZ ;  /* 0x0000010005197824 */ /* 0x000fe200078e00ff */
[----:B------:R-:W-:-:S03]  /*3dd0*/  ISETP.GE.AND P2, PT, R22, 0x89, PT ;  /* 0x000000891600780c */ /* 0x000fc60003f46270 */
[----:B------:R-:W-:Y:S01]  /*3de0*/  @!P1 IMAD.X R29, R10, 0x1, R33, P5 ;  /* 0x000000010a1d9824 */ /* 0x000fe200028e0621 */
[----:B------:R-:W-:Y:S01]  /*3df0*/  ISETP.LT.OR P5, PT, R19, 0x1, !P2 ;  /* 0x000000011300780c */ /* 0x000fe200057a1670 */
[----:B------:R-:W2:Y:S03]  /*3e00*/  @!P0 LDC.64 R34, c[0x0][0x5c0] ;  /* 0x00017000ff228b82 */ /* 0x000ea60000000a00 */
[----:B------:R0:W-:Y:S09]  /*3e10*/  @!P1 STG.E.U8 desc[UR22][R28.64+0x1], R11 ;  /* 0x0000010b1c009986 */ /* 0x0001f2000c101116 */
[----:B------:R-:W-:Y:S05]  /*3e20*/  @P5 BRA `(.L_x_37) ;  /* 0x0000000000205947 */ /* 0x000fea0003800000 */
[----:B0-----:R-:W-:Y:S01]  /*3e30*/  IADD3 R11, P1, R6, UR12, RZ ;  /* 0x0000000c060b7c10 */ /* 0x001fe2000ff3e0ff */
[----:B------:R-:W-:-:S03]  /*3e40*/  ULDC.64 UR8, c[0x0][0x5c0] ;  /* 0x0001700000087ab9 */ /* 0x000fc60000000a00 */
[----:B------:R-:W-:Y:S02]  /*3e50*/  LEA R10, P5, R4, R11, 0x7 ;  /* 0x0000000b040a7211 */ /* 0x000fe400078a38ff */
[----:B------:R-:W-:Y:S02]  /*3e60*/  IADD3.X R11, R18, UR7, RZ, P1, !PT ;  /* 0x00000007120b7c10 */ /* 0x000fe40008ffe4ff */
[----:B------:R-:W-:Y:S02]  /*3e70*/  IADD3 R10, P1, R10, UR8, RZ ;  /* 0x000000080a0a7c10 */ /* 0x000fe4000ff3e0ff */
[----:B------:R-:W-:-:S04]  /*3e80*/  LEA.HI.X R11, R4, R11, R5, 0x7, P5 ;  /* 0x0000000b040b7211 */ /* 0x000fc800028f3c05 */
[----:B------:R-:W-:-:S05]  /*3e90*/  IADD3.X R11, R11, UR9, RZ, P1, !PT ;  /* 0x000000090b0b7c10 */ /* 0x000fca0008ffe4ff */
[----:B------:R3:W-:Y:S02]  /*3ea0*/  STG.E.U8 desc[UR22][R10.64], R23 ;  /* 0x000000170a007986 */ /* 0x0007e4000c101116 */
.L_x_37:
[----:B------:R-:W-:Y:S05]  /*3eb0*/  BSYNC B1 ;  /* 0x0000000000017941 */ /* 0x000fea0003800000 */
.L_x_36:
[----:B------:R-:W-:Y:S01]  /*3ec0*/  ISETP.LT.OR P2, PT, R19, 0x2, !P2 ;  /* 0x000000021300780c */ /* 0x000fe20005741670 */
[----:B------:R-:W-:Y:S01]  /*3ed0*/  IMAD.IADD R25, R27, 0x1, R25 ;  /* 0x000000011b197824 */ /* 0x000fe200078e0219 */
[----:B-1----:R-:W-:Y:S01]  /*3ee0*/  @!P4 IADD3 R26, P1, P5, R6, R30, R26 ;  /* 0x0000001e061ac210 */ /* 0x002fe20007d3e01a */
[----:B------:R-:W-:Y:S01]  /*3ef0*/  FMUL R17, R17, R2 ;  /* 0x0000000211117220 */ /* 0x000fe20000400000 */
[----:B0-----:R-:W-:Y:S01]  /*3f00*/  @!P0 LEA R15, P6, R4, R6, 0x8 ;  /* 0x00000006040f8211 */ /* 0x001fe200078c40ff */
[-C--:B------:R-:W-:Y:S01]  /*3f10*/  FMUL R21, R21, R2.reuse ;  /* 0x0000000215157220 */ /* 0x080fe20000400000 */
[----:B------:R-:W-:Y:S01]  /*3f20*/  @!P4 IADD3.X R27, R18, R31, R25, P1, P5 ;  /* 0x0000001f121bc210 */ /* 0x000fe20000fea419 */
[----:B------:R-:W-:Y:S01]  /*3f30*/  FMUL R20, R20, R2 ;  /* 0x0000000214147220 */ /* 0x000fe20000400000 */
[----:B--2---:R-:W-:Y:S01]  /*3f40*/  @!P0 IADD3 R14, P5, R15, R34, RZ ;  /* 0x000000220f0e8210 */ /* 0x004fe20007fbe0ff */
[----:B------:R-:W-:Y:S01]  /*3f50*/  BSSY B1, `(.L_x_38) ;  /* 0x0000010000017945 */ /* 0x000fe20003800000 */
[----:B---3--:R-:W-:-:S02]  /*3f60*/  @!P0 LEA.HI.X R10, R4, R18, R5, 0x8, P6 ;  /* 0x00000012040a8211 */ /* 0x008fc400030f4405 */
[----:B------:R-:W-:Y:S02]  /*3f70*/  F2FP.SATFINITE.E4M3.F32.PACK_AB_MERGE_C R23, RZ, R17, RZ ;  /* 0x00000011ff17723e */ /* 0x000fe400048070ff */
[----:B------:R-:W-:Y:S01]  /*3f80*/  ISETP.GE.AND P1, PT, R22, 0x109, PT ;  /* 0x000001091600780c */ /* 0x000fe20003f26270 */
[----:B------:R-:W-:Y:S01]  /*3f90*/  @!P0 IMAD.X R15, R10, 0x1, R35, P5 ;  /* 0x000000010a0f8824 */ /* 0x000fe200028e0623 */
[----:B------:R-:W-:Y:S02]  /*3fa0*/  F2FP.SATFINITE.E4M3.F32.PACK_AB_MERGE_C R21, RZ, R21, RZ ;  /* 0x00000015ff15723e */ /* 0x000fe400048070ff */
[----:B------:R-:W-:Y:S01]  /*3fb0*/  F2FP.SATFINITE.E4M3.F32.PACK_AB_MERGE_C R17, RZ, R20, RZ ;  /* 0x00000014ff11723e */ /* 0x000fe200048070ff */
[----:B------:R-:W-:Y:S08]  /*3fc0*/  @P2 BRA `(.L_x_39) ;  /* 0x0000000000202947 */ /* 0x000ff00003800000 */
[----:B------:R-:W-:Y:S01]  /*3fd0*/  IADD3 R11, P2, R6, UR12, RZ ;  /* 0x0000000c060b7c10 */ /* 0x000fe2000ff5e0ff */
[----:B------:R-:W-:-:S03]  /*3fe0*/  ULDC.64 UR8, c[0x0][0x5c0] ;  /* 0x0001700000087ab9 */ /* 0x000fc60000000a00 */
[----:B------:R-:W-:Y:S02]  /*3ff0*/  LEA R10, P5, R4, R11, 0x7 ;  /* 0x0000000b040a7211 */ /* 0x000fe400078a38ff */
[----:B------:R-:W-:Y:S02]  /*4000*/  IADD3.X R11, R18, UR7, RZ, P2, !PT ;  /* 0x00000007120b7c10 */ /* 0x000fe400097fe4ff */
[----:B------:R-:W-:Y:S02]  /*4010*/  IADD3 R10, P2, R10, UR8, RZ ;  /* 0x000000080a0a7c10 */ /* 0x000fe4000ff5e0ff */
[----:B------:R-:W-:-:S04]  /*4020*/  LEA.HI.X R11, R4, R11, R5, 0x7, P5 ;  /* 0x0000000b040b7211 */ /* 0x000fc800028f3c05 */
[----:B------:R-:W-:-:S05]  /*4030*/  IADD3.X R11, R11, UR9, RZ, P2, !PT ;  /* 0x000000090b0b7c10 */ /* 0x000fca00097fe4ff */
[----:B------:R0:W-:Y:S02]  /*4040*/  STG.E.U8 desc[UR22][R10.64+0x1], R17 ;  /* 0x000001110a007986 */ /* 0x0001e4000c101116 */
.L_x_39:
[----:B------:R-:W-:Y:S05]  /*4050*/  BSYNC B1 ;  /* 0x0000000000017941 */ /* 0x000fea0003800000 */
.L_x_38:
[----:B------:R1:W-:Y:S01]  /*4060*/  @!P4 STG.E.U8 desc[UR22][R26.64], R21 ;  /* 0x000000151a00c986 */ /* 0x0003e2000c101116 */
[-C--:B------:R-:W-:Y:S01]  /*4070*/  FMUL R13, R13, R2.reuse ;  /* 0x000000020d0d7220 */ /* 0x080fe20000400000 */
[----:B------:R-:W-:Y:S01]  /*4080*/  BSSY B1, `(.L_x_40) ;  /* 0x000000f000017945 */ /* 0x000fe20003800000 */
[----:B------:R-:W-:Y:S01]  /*4090*/  FMUL R12, R12, R2 ;  /* 0x000000020c0c7220 */ /* 0x000fe20000400000 */
[----:B------:R1:W-:Y:S01]  /*40a0*/  @!P0 STG.E.U8 desc[UR22][R14.64+0x1], R23 ;  /* 0x000001170e008986 */ /* 0x0003e2000c101116 */
[C---:B------:R-:W-:Y:S02]  /*40b0*/  ISETP.LT.OR P0, PT, R19.reuse, 0x1, !P1 ;  /* 0x000000011300780c */ /* 0x040fe40004f01670 */
[----:B------:R-:W-:Y:S02]  /*40c0*/  ISETP.LT.OR P1, PT, R19, 0x2, !P1 ;  /* 0x000000021300780c */ /* 0x000fe40004f21670 */
[----:B------:R-:W-:-:S09]  /*40d0*/  F2FP.SATFINITE.E4M3.F32.PACK_AB_MERGE_C R13, RZ, R13, RZ ;  /* 0x0000000dff0d723e */ /* 0x000fd200048070ff */
[----:B-1----:R-:W-:Y:S05]  /*40e0*/  @P0 BRA `(.L_x_41) ;  /* 0x0000000000200947 */ /* 0x002fea0003800000 */
        /* <DEDUP_REMOVED lines=8> */
.L_x_41:
[----:B------:R-:W-:Y:S05]  /*4170*/  BSYNC B1 ;  /* 0x0000000000017941 */ /* 0x000fea0003800000 */
.L_x_40:
[----:B01----:R-:W-:Y:S01]  /*4180*/  F2FP.SATFINITE.E4M3.F32.PACK_AB_MERGE_C R11, RZ, R12, RZ ;  /* 0x0000000cff0b723e */ /* 0x003fe200048070ff */
[----:B------:R-:W-:Y:S06]  /*4190*/  @P1 BRA `(.L_x_35) ;  /* 0x0000000000201947 */ /* 0x000fec0003800000 */
[----:B------:R-:W-:Y:S01]  /*41a0*/  IADD3 R7, P0, R6, UR12, RZ ;  /* 0x0000000c06077c10 */ /* 0x000fe2000ff1e0ff */
[----:B------:R-:W-:-:S03]  /*41b0*/  ULDC.64 UR8, c[0x0][0x5c0] ;  /* 0x0001700000087ab9 */ /* 0x000fc60000000a00 */
[----:B------:R-:W-:Y:S02]  /*41c0*/  IADD3.X R18, R18, UR7, RZ, P0, !PT ;  /* 0x0000000712127c10 */ /* 0x000fe400087fe4ff */
[----:B------:R-:W-:-:S04]  /*41d0*/  LEA R7, P0, R4, R7, 0x8 ;  /* 0x0000000704077211 */ /* 0x000fc800078040ff */
[----:B------:R-:W-:Y:S02]  /*41e0*/  LEA.HI.X R18, R4, R18, R5, 0x8, P0 ;  /* 0x0000001204127211 */ /* 0x000fe400000f4405 */
[----:B------:R-:W-:-:S04]  /*41f0*/  IADD3 R4, P0, R7, UR8, RZ ;  /* 0x0000000807047c10 */ /* 0x000fc8000ff1e0ff */
[----:B------:R-:W-:-:S05]  /*4200*/  IADD3.X R5, R18, UR9, RZ, P0, !PT ;  /* 0x0000000912057c10 */ /* 0x000fca00087fe4ff */
[----:B------:R0:W-:Y:S04]  /*4210*/  STG.E.U8 desc[UR22][R4.64+0x1], R11 ;  /* 0x0000010b04007986 */ /* 0x0001e8000c101116 */
.L_x_35:
[----:B------:R-:W-:Y:S05]  /*4220*/  BSYNC B0 ;  /* 0x0000000000007941 */ /* 0x000fea0003800000 */
.L_x_31:
[----:B------:R-:W-:Y:S01]  /*4230*/  ULDC UR8, c[0x0][0xc] ;  /* 0x0000030000087ab9 */ /* 0x000fe20000000800 */
[----:B------:R-:W-:Y:S01]  /*4240*/  ULDC UR9, c[0x0][0x10] ;  /* 0x0000040000097ab9 */ /* 0x000fe20000000800 */
[----:B0-2---:R-:W0:Y:S01]  /*4250*/  LDC R5, c[0x0][0x14] ;  /* 0x00000500ff057b82 */ /* 0x005e220000000800 */
[----:B------:R-:W-:Y:S01]  /*4260*/  UIMAD.WIDE.U32 UR8, UR8, UR9, URZ ;  /* 0x00000009080872a5 */ /* 0x000fe2000f8e003f */
[----:B------:R-:W-:Y:S01]  /*4270*/  PRMT R4, RZ, 0x7610, R4 ;  /* 0x00007610ff047816 */ /* 0x000fe20000000004 */
[----:B------:R-:W-:Y:S02]  /*4280*/  IMAD.MOV.U32 R7, RZ, RZ, -0x1 ;  /* 0xffffffffff077424 */ /* 0x000fe400078e00ff */
[----:B------:R-:W-:Y:S02]  /*4290*/  IMAD.MOV.U32 R25, RZ, RZ, -0x1 ;  /* 0xffffffffff197424 */ /* 0x000fe400078e00ff */
[----:B0-----:R-:W-:-:S04]  /*42a0*/  IMAD.WIDE.U32 R8, R5, UR8, R8 ;  /* 0x0000000805087c25 */ /* 0x001fc8000f8e0008 */
[----:B------:R-:W-:Y:S01]  /*42b0*/  IMAD R5, R5, UR9, RZ ;  /* 0x0000000905057c24 */ /* 0x000fe2000f8e02ff */
[----:B------:R-:W-:Y:S02]  /*42c0*/  ULDC.64 UR8, c[0x0][0x650] ;  /* 0x0001940000087ab9 */ /* 0x000fe40000000a00 */
[----:B------:R-:W-:Y:S01]  /*42d0*/  ISETP.GE.U32.AND P0, PT, R8, UR8, PT ;  /* 0x0000000808007c0c */ /* 0x000fe2000bf06070 */
[----:B------:R-:W-:-:S05]  /*42e0*/  IMAD.IADD R9, R9, 0x1, R5 ;  /* 0x0000000109097824 */ /* 0x000fca00078e0205 */
[----:B------:R-:W-:-:S13]  /*42f0*/  ISETP.GE.U32.AND.EX P0, PT, R9, UR9, PT, P0 ;  /* 0x0000000909007c0c */ /* 0x000fda000bf06100 */
[----:B------:R-:W-:Y:S05]  /*4300*/  @P0 BRA `(.L_x_42) ;  /* 0x0000000400600947 */ /* 0x000fea0003800000 */
[----:B------:R-:W0:Y:S01]  /*4310*/  S2R R18, SR_CTAID.X ;  /* 0x0000000000127919 */ /* 0x000e220000002500 */
[----:B------:R-:W2:Y:S01]  /*4320*/  LDC.64 R12, c[0x0][0x628] ;  /* 0x00018a00ff0c7b82 */ /* 0x000ea20000000a00 */
[----:B------:R-:W-:Y:S01]  /*4330*/  ULDC UR6, c[0x0][0x150] ;  /* 0x0000540000067ab9 */ /* 0x000fe20000000800 */
[----:B-----5:R-:W-:Y:S01]  /*4340*/  IMAD.MOV.U32 R10, RZ, RZ, R8 ;  /* 0x000000ffff0a7224 */ /* 0x020fe200078e0008 */
[----:B-1----:R-:W1:Y:S01]  /*4350*/  S2R R20, SR_CTAID.Y ;  /* 0x0000000000147919 */ /* 0x002e620000002600 */
[----:B------:R-:W-:-:S04]  /*4360*/  IMAD.MOV.U32 R11, RZ, RZ, R9 ;  /* 0x000000ffff0b7224 */ /* 0x000fc800078e0009 */
[----:B------:R-:W4:Y:S08]  /*4370*/  LDC R21, c[0x0][0x144] ;  /* 0x00005100ff157b82 */ /* 0x000f300000000800 */
[----:B------:R-:W1:Y:S08]  /*4380*/  LDC R14, c[0x0][0x630] ;  /* 0x00018c00ff0e7b82 */ /* 0x000e700000000800 */
[----:B------:R-:W1:Y:S01]  /*4390*/  LDC.64 R16, c[0x0][0x620] ;  /* 0x00018800ff107b82 */ /* 0x000e620000000a00 */
[----:B--2---:R-:W-:-:S04]  /*43a0*/  ISETP.NE.U32.AND P0, PT, R12, RZ, PT ;  /* 0x000000ff0c00720c */ /* 0x004fc80003f05070 */
[----:B------:R-:W-:Y:S02]  /*43b0*/  ISETP.NE.AND.EX P0, PT, R13, RZ, PT, P0 ;  /* 0x000000ff0d00720c */ /* 0x000fe40003f05300 */
[----:B0-----:R-:W-:-:S05]  /*43c0*/  I2FP.F32.U32 R4, R18 ;  /* 0x0000001200047245 */ /* 0x001fca0000201000 */
[----:B------:R-:W-:-:S04]  /*43d0*/  FMUL R4, R4, UR6 ;  /* 0x0000000604047c20 */ /* 0x000fc80008400000 */
[----:B------:R0:W2:Y:S02]  /*43e0*/  F2I.U32.TRUNC.NTZ R19, R4 ;  /* 0x0000000400137305 */ /* 0x0000a4000020f000 */
[----:B----4-:R-:W-:Y:S05]  /*43f0*/  @!P0 BRA `(.L_x_43) ;  /* 0x0000000000288947 */ /* 0x010fea0003800000 */
[----:B------:R-:W4:Y:S02]  /*4400*/  LDC R5, c[0x0][0x634] ;  /* 0x00018d00ff057b82 */ /* 0x000f240000000800 */
[----:B----4-:R-:W-:-:S05]  /*4410*/  IADD3 R11, P0, R8, R5, RZ ;  /* 0x00000005080b7210 */ /* 0x010fca0007f1e0ff */
[----:B------:R-:W-:-:S04]  /*4420*/  IMAD.X R15, RZ, RZ, R9, P0 ;  /* 0x000000ffff0f7224 */ /* 0x000fc800000e0609 */
[----:B0-----:R-:W-:-:S04]  /*4430*/  IMAD.WIDE.U32 R4, R15, R12, RZ ;  /* 0x0000000c0f047225 */ /* 0x001fc800078e00ff */
[----:B------:R-:W-:-:S04]  /*4440*/  IMAD.WIDE.U32 R6, P0, R11, R13, R4 ;  /* 0x0000000d0b067225 */ /* 0x000fc80007800004 */
[----:B------:R-:W-:-:S04]  /*4450*/  IMAD.WIDE.U32 R4, R11, R12, RZ ;  /* 0x0000000c0b047225 */ /* 0x000fc800078e00ff */
[----:B------:R-:W-:Y:S01]  /*4460*/  IMAD.X R11, RZ, RZ, RZ, P0 ;  /* 0x000000ffff0b7224 */ /* 0x000fe200000e06ff */
[----:B------:R-:W-:Y:S01]  /*4470*/  IADD3 RZ, P0, R5, R6, RZ ;  /* 0x0000000605ff7210 */ /* 0x000fe20007f1e0ff */
[----:B------:R-:W-:-:S04]  /*4480*/  IMAD.MOV.U32 R10, RZ, RZ, R7 ;  /* 0x000000ffff0a7224 */ /* 0x000fc800078e0007 */
[----:B------:R-:W-:-:S08]  /*4490*/  IMAD.WIDE.U32.X R10, R15, R13, R10, P0 ;  /* 0x0000000d0f0a7225 */ /* 0x000fd000000e040a */
.L_x_43:
[----:B------:R-:W4:Y:S01]  /*44a0*/  LDC.64 R28, c[0x0][0x640] ;  /* 0x00019000ff1c7b82 */ /* 0x000f220000000a00 */
[-C--:B-1----:R-:W-:Y:S01]  /*44b0*/  SHF.R.U64 R25, R10, R14.reuse, R11 ;  /* 0x0000000e0a197219 */ /* 0x082fe2000000120b */
[----:B--2---:R-:W-:Y:S01]  /*44c0*/  IMAD.MOV R19, RZ, RZ, -R19 ;  /* 0x000000ffff137224 */ /* 0x004fe200078e0a13 */
[----:B0-----:R-:W-:Y:S01]  /*44d0*/  SHF.R.U32.HI R4, RZ, R14, R11 ;  /* 0x0000000eff047219 */ /* 0x001fe2000001160b */
[----:B------:R-:W-:Y:S01]  /*44e0*/  ULDC UR6, c[0x0][0x154] ;  /* 0x0000550000067ab9 */ /* 0x000fe20000000800 */
[----:B------:R-:W-:Y:S01]  /*44f0*/  IADD3 R7, P0, RZ, -R25, RZ ;  /* 0x80000019ff077210 */ /* 0x000fe20007f1e0ff */
[----:B------:R-:W-:Y:S02]  /*4500*/  IMAD R21, R21, R19, R18 ;  /* 0x0000001315157224 */ /* 0x000fe400078e0212 */
[----:B------:R-:W0:Y:S01]  /*4510*/  LDC R10, c[0x0][0x618] ;  /* 0x00018600ff0a7b82 */ /* 0x000e220000000800 */
[----:B------:R-:W-:Y:S02]  /*4520*/  IMAD.MOV.U32 R11, RZ, RZ, 0x1 ;  /* 0x00000001ff0b7424 */ /* 0x000fe400078e00ff */
[----:B------:R-:W-:-:S04]  /*4530*/  IMAD.X R5, RZ, RZ, ~R4, P0 ;  /* 0x000000ffff057224 */ /* 0x000fc800000e0e04 */
[-C--:B------:R-:W-:Y:S01]  /*4540*/  IMAD R6, R5, R16.reuse, RZ ;  /* 0x0000001005067224 */ /* 0x080fe200078e02ff */
[----:B------:R-:W1:Y:S01]  /*4550*/  LDC R22, c[0x0][0x608] ;  /* 0x00018200ff167b82 */ /* 0x000e620000000800 */
[----:B------:R-:W-:-:S04]  /*4560*/  IMAD.WIDE.U32 R4, R7, R16, R8 ;  /* 0x0000001007047225 */ /* 0x000fc800078e0008 */
[----:B------:R-:W-:Y:S01]  /*4570*/  IMAD R7, R7, R17, R6 ;  /* 0x0000001107077224 */ /* 0x000fe200078e0206 */
[----:B------:R-:W-:Y:S02]  /*4580*/  I2FP.F32.U32 R6, R20 ;  /* 0x0000001400067245 */ /* 0x000fe40000201000 */
[----:B------:R-:W2:Y:S01]  /*4590*/  LDC R26, c[0x0][0x658] ;  /* 0x00019600ff1a7b82 */ /* 0x000ea20000000800 */
[----:B------:R-:W-:Y:S01]  /*45a0*/  IMAD.IADD R5, R5, 0x1, R7 ;  /* 0x0000000105057824 */ /* 0x000fe200078e0207 */
[----:B----4-:R-:W-:Y:S01]  /*45b0*/  ISETP.NE.U32.AND P0, PT, R28, RZ, PT ;  /* 0x000000ff1c00720c */ /* 0x010fe20003f05070 */
[----:B------:R-:W-:Y:S01]  /*45c0*/  FMUL R6, R6, UR6 ;  /* 0x0000000606067c20 */ /* 0x000fe20008400000 */
[----:B------:R-:W-:Y:S02]  /*45d0*/  IMAD.MOV.U32 R7, RZ, RZ, -0x1 ;  /* 0xffffffffff077424 */ /* 0x000fe400078e00ff */
[----:B------:R-:W-:Y:S01]  /*45e0*/  ISETP.NE.AND.EX P0, PT, R29, RZ, PT, P0 ;  /* 0x000000ff1d00720c */ /* 0x000fe20003f05300 */
[----:B------:R4:W2:Y:S01]  /*45f0*/  F2I.U32.TRUNC.NTZ R15, R6 ;  /* 0x00000006000f7305 */ /* 0x0008a2000020f000 */
[----:B------:R-:W3:Y:S01]  /*4600*/  LDC R17, c[0x0][0x148] ;  /* 0x00005200ff117b82 */ /* 0x000ee20000000800 */
[----:B0-----:R-:W-:-:S02]  /*4610*/  SHF.R.U64 R14, R4, R10, R5 ;  /* 0x0000000a040e7219 */ /* 0x001fc40000001205 */
[----:B------:R-:W-:-:S05]  /*4620*/  SHF.R.U32.HI R5, RZ, R10, R5 ;  /* 0x0000000aff057219 */ /* 0x000fca0000011605 */
[----:B------:R-:W0:Y:S01]  /*4630*/  LDC R19, c[0x0][0x600] ;  /* 0x00018000ff137b82 */ /* 0x000e220000000800 */
[-CC-:B-1----:R-:W-:Y:S02]  /*4640*/  SHF.R.U64 R12, R14, R22.reuse, R5.reuse ;  /* 0x000000160e0c7219 */ /* 0x182fe40000001205 */
[----:B------:R-:W-:-:S05]  /*4650*/  SHF.R.U32.HI R5, RZ, R22, R5 ;  /* 0x00000016ff057219 */ /* 0x000fca0000011605 */
[----:B------:R-:W1:Y:S01]  /*4660*/  LDC R16, c[0x0][0x648] ;  /* 0x00019200ff107b82 */ /* 0x000e620000000800 */
[-CC-:B--2---:R-:W-:Y:S02]  /*4670*/  SHF.R.U64 R18, R12, R26.reuse, R5.reuse ;  /* 0x0000001a0c127219 */ /* 0x184fe40000001205 */
[-C--:B------:R-:W-:Y:S02]  /*4680*/  SHF.L.U32 R7, R7, R26.reuse, RZ ;  /* 0x0000001a07077219 */ /* 0x080fe400000006ff */
[-C--:B------:R-:W-:Y:S01]  /*4690*/  SHF.R.U32.HI R5, RZ, R26.reuse, R5 ;  /* 0x0000001aff057219 */ /* 0x080fe20000011605 */
[----:B------:R-:W-:Y:S01]  /*46a0*/  IMAD.MOV.U32 R4, RZ, RZ, R18 ;  /* 0x000000ffff047224 */ /* 0x000fe200078e0012 */
[----:B------:R-:W-:Y:S01]  /*46b0*/  SHF.L.U32 R26, R11, R26, RZ ;  /* 0x0000001a0b1a7219 */ /* 0x000fe200000006ff */
[----:B------:R-:W2:Y:S01]  /*46c0*/  LDC R27, c[0x0][0x638] ;  /* 0x00018e00ff1b7b82 */ /* 0x000ea20000000800 */
[----:B------:R-:W-:-:S07]  /*46d0*/  LOP3.LUT R23, RZ, R7, RZ, 0x33, !PT ;  /* 0x00000007ff177212 */ /* 0x000fce00078e33ff */
[----:B------:R-:W0:Y:S01]  /*46e0*/  LDC R30, c[0x0][0x610] ;  /* 0x00018400ff1e7b82 */ /* 0x000e220000000800 */
[----:B----4-:R-:W-:Y:S05]  /*46f0*/  @!P0 BRA `(.L_x_44) ;  /* 0x0000000000288947 */ /* 0x010fea0003800000 */
[----:B------:R-:W4:Y:S02]  /*4700*/  LDC R11, c[0x0][0x64c] ;  /* 0x00019300ff0b7b82 */ /* 0x000f240000000800 */
[----:B----4-:R-:W-:-:S05]  /*4710*/  IADD3 R11, P0, R18, R11, RZ ;  /* 0x0000000b120b7210 */ /* 0x010fca0007f1e0ff */
        /* <DEDUP_REMOVED lines=8> */
.L_x_44:
[----:B-1----:R-:W-:Y:S01]  /*47a0*/  SHF.R.U64 R4, R4, R16, R5 ;  /* 0x0000001004047219 */ /* 0x002fe20000001205 */
[----:B0-----:R-:W-:Y:S01]  /*47b0*/  VIADD R11, R19, 0xffffffff ;  /* 0xffffffff130b7836 */ /* 0x001fe20000000000 */
[----:B------:R-:W-:Y:S01]  /*47c0*/  LOP3.LUT R7, R12, R23, RZ, 0xc0, !PT ;  /* 0x000000170c077212 */ /* 0x000fe200078ec0ff */
[----:B------:R-:W-:Y:S02]  /*47d0*/  IMAD.MOV R15, RZ, RZ, -R15 ;  /* 0x000000ffff0f7224 */ /* 0x000fe400078e0a0f */
[----:B------:R-:W-:Y:S02]  /*47e0*/  IMAD.MOV R5, RZ, RZ, -R4 ;  /* 0x000000ffff057224 */ /* 0x000fe400078e0a04 */
[----:B------:R-:W-:Y:S01]  /*47f0*/  IMAD R16, R26, R4, R7 ;  /* 0x000000041a107224 */ /* 0x000fe200078e0207 */
[----:B------:R-:W-:Y:S01]  /*4800*/  LOP3.LUT R7, R14, R11, RZ, 0xc0, !PT ;  /* 0x0000000b0e077212 */ /* 0x000fe200078ec0ff */
[----:B---3--:R-:W-:Y:S02]  /*4810*/  @P3 IMAD R21, R17, R15, R20 ;  /* 0x0000000f11153224 */ /* 0x008fe400078e0214 */
[----:B--2---:R-:W-:-:S02]  /*4820*/  IMAD R4, R5, R27, R18 ;  /* 0x0000001b05047224 */ /* 0x004fc400078e0212 */
[----:B------:R-:W-:Y:S02]  /*4830*/  IMAD R16, R16, R30, R21 ;  /* 0x0000001e10107224 */ /* 0x000fe400078e0215 */
[----:B------:R-:W-:Y:S02]  /*4840*/  IMAD R5, R4, R19, R7 ;  /* 0x0000001304057224 */ /* 0x000fe400078e0207 */
[----:B------:R-:W-:-:S03]  /*4850*/  IMAD.MOV.U32 R6, RZ, RZ, 0x1 ;  /* 0x00000001ff067424 */ /* 0x000fc600078e00ff */
[----:B------:R-:W-:Y:S02]  /*4860*/  SEL R7, R5, R16, !P3 ;  /* 0x0000001005077207 */ /* 0x000fe40005800000 */
[----:B------:R-:W-:Y:S02]  /*4870*/  PRMT R4, R6, 0x7610, R4 ;  /* 0x0000761006047816 */ /* 0x000fe40000000004 */
[----:B------:R-:W-:-:S07]  /*4880*/  SEL R16, R16, R5, !P3 ;  /* 0x0000000510107207 */ /* 0x000fce0005800000 */
.L_x_42:
[----:B------:R-:W-:Y:S01]  /*4890*/  UIADD3 UR5, UR13, UR5, URZ ;  /* 0x000000050d057290 */ /* 0x000fe2000fffe03f */
[----:B------:R-:W-:-:S03]  /*48a0*/  LOP3.LUT P0, RZ, R4, 0xff, RZ, 0xc0, !PT ;  /* 0x000000ff04ff7812 */ /* 0x000fc6000780c0ff */
[----:B------:R-:W-:Y:S02]  /*48b0*/  USHF.R.U32.HI UR6, URZ, 0x1, UR5 ;  /* 0x000000013f067899 */ /* 0x000fe40008011605 */
[----:B------:R-:W-:Y:S02]  /*48c0*/  UISETP.GT.U32.AND UP1, UPT, UR5, 0x1, UPT ;  /* 0x000000010500788c */ /* 0x000fe4000bf24070 */
[----:B------:R-:W-:Y:S02]  /*48d0*/  ULOP3.LUT UR6, UR6, 0x1, URZ, 0xc0, !UPT ;  /* 0x0000000106067892 */ /* 0x000fe4000f8ec03f */
[----:B------:R-:W-:Y:S02]  /*48e0*/  UISETP.LT.U32.AND UP1, UPT, UR13, 0x2, UP1 ;  /* 0x000000020d00788c */ /* 0x000fe40008f21070 */
[----:B------:R-:W-:Y:S02]  /*48f0*/  UISETP.NE.U32.AND UP0, UPT, UR6, 0x1, UPT ;  /* 0x000000010600788c */ /* 0x000fe4000bf05070 */
[----:B------:R-:W-:-:S02]  /*4900*/  USEL UR8, URZ, 0x1, !UP1 ;  /* 0x000000013f087887 */ /* 0x000fc4000c800000 */
[----:B------:R-:W-:Y:S02]  /*4910*/  UISETP.GT.U32.AND UP0, UPT, UR13, 0x1, !UP0 ;  /* 0x000000010d00788c */ /* 0x000fe4000c704070 */
[----:B------:R-:W-:Y:S02]  /*4920*/  ULOP3.LUT UR5, UR5, 0x1, URZ, 0xc0, !UPT ;  /* 0x0000000105057892 */ /* 0x000fe4000f8ec03f */
[----:B------:R-:W-:-:S04]  /*4930*/  USEL UR6, URZ, 0x1, !UP0 ;  /* 0x000000013f067887 */ /* 0x000fc8000c000000 */
[----:B------:R-:W-:Y:S01]  /*4940*/  ULOP3.LUT UR4, UR6, UR4, UR8, 0x96, !UPT ;  /* 0x0000000406047292 */ /* 0x000fe2000f8e9608 */
[----:B------:R-:W-:Y:S11]  /*4950*/  @P0 BRA `(.L_x_45) ;  /* 0xffffffc4006c0947 */ /* 0x000ff6000383ffff */
[----:B------:R-:W-:Y:S05]  /*4960*/  EXIT ;  /* 0x000000000000794d */ /* 0x000fea0003800000 */
.L_x_3:
[----:B0-----:R-:W-:Y:S01]  /*4970*/  ULDC.64 UR4, c[0x0][0x650] ;  /* 0x0001940000047ab9 */ /* 0x001fe20000000a00 */
        /* <DEDUP_REMOVED lines=25> */
.L_x_47:
[--C-:B------:R-:W-:Y:S01]  /*4b10*/  SHF.R.U64 R14, R12, R16, R13.reuse ;  /* 0x000000100c0e7219 */ /* 0x100fe2000000120d */
[----:B------:R-:W0:Y:S01]  /*4b20*/  LDC R20, c[0x0][0x618] ;  /* 0x00018600ff147b82 */ /* 0x000e220000000800 */
[----:B------:R-:W-:Y:S01]  /*4b30*/  I2FP.F32.U32 R6, R4 ;  /* 0x0000000400067245 */ /* 0x000fe20000201000 */
[----:B------:R-:W-:Y:S01]  /*4b40*/  ULDC UR4, c[0x0][0x150] ;  /* 0x0000540000047ab9 */ /* 0x000fe20000000800 */
[----:B------:R-:W-:Y:S02]  /*4b50*/  SHF.R.U32.HI R5, RZ, R16, R13 ;  /* 0x00000010ff057219 */ /* 0x000fe4000001160d */
[----:B------:R-:W-:Y:S01]  /*4b60*/  IADD3 R11, P0, RZ, -R14, RZ ;  /* 0x8000000eff0b7210 */ /* 0x000fe20007f1e0ff */
[----:B------:R-:W-:Y:S01]  /*4b70*/  FMUL R13, R6, UR4 ;  /* 0x00000004060d7c20 */ /* 0x000fe20008400000 */
[----:B------:R-:W-:Y:S01]  /*4b80*/  ULDC UR4, c[0x0][0x154] ;  /* 0x0000550000047ab9 */ /* 0x000fe20000000800 */
[----:B------:R-:W1:Y:S02]  /*4b90*/  LDC.64 R22, c[0x0][0x640] ;  /* 0x00019000ff167b82 */ /* 0x000e640000000a00 */
[----:B------:R-:W-:-:S02]  /*4ba0*/  IMAD.X R5, RZ, RZ, ~R5, P0 ;  /* 0x000000ffff057224 */ /* 0x000fc400000e0e05 */
[----:B------:R-:W2:Y:S01]  /*4bb0*/  F2I.U32.TRUNC.NTZ R13, R13 ;  /* 0x0000000d000d7305 */ /* 0x000ea2000020f000 */
[----:B------:R-:W-:-:S03]  /*4bc0*/  IMAD.WIDE.U32 R6, R11, R18, R8 ;  /* 0x000000120b067225 */ /* 0x000fc600078e0008 */
[----:B------:R-:W3:Y:S01]  /*4bd0*/  LDC R15, c[0x0][0x144] ;  /* 0x00005100ff0f7b82 */ /* 0x000ee20000000800 */
[----:B------:R-:W-:-:S04]  /*4be0*/  IMAD R10, R5, R18, RZ ;  /* 0x00000012050a7224 */ /* 0x000fc800078e02ff */
[----:B------:R-:W-:Y:S02]  /*4bf0*/  IMAD R5, R11, R19, R10 ;  /* 0x000000130b057224 */ /* 0x000fe400078e020a */
[----:B------:R-:W-:Y:S01]  /*4c00*/  IMAD.MOV.U32 R10, RZ, RZ, -0x1 ;  /* 0xffffffffff0a7424 */ /* 0x000fe200078e00ff */
[----:B------:R-:W4:Y:S01]  /*4c10*/  LDC R16, c[0x0][0x608] ;  /* 0x00018200ff107b82 */ /* 0x000f220000000800 */
[----:B------:R-:W-:Y:S01]  /*4c20*/  IMAD.IADD R5, R7, 0x1, R5 ;  /* 0x0000000107057824 */ /* 0x000fe200078e0205 */
[----:B------:R-:W-:-:S04]  /*4c30*/  I2FP.F32.U32 R7, R3 ;  /* 0x0000000300077245 */ /* 0x000fc80000201000 */
[-C--:B0-----:R-:W-:Y:S01]  /*4c40*/  SHF.R.U64 R12, R6, R20.reuse, R5 ;  /* 0x00000014060c7219 */ /* 0x081fe20000001205 */
[----:B--2---:R-:W-:Y:S01]  /*4c50*/  IMAD.MOV R6, RZ, RZ, -R13 ;  /* 0x000000ffff067224 */ /* 0x004fe200078e0a0d */
[----:B------:R-:W0:Y:S01]  /*4c60*/  LDC R11, c[0x0][0x658] ;  /* 0x00019600ff0b7b82 */ /* 0x000e220000000800 */
[----:B-1----:R-:W-:Y:S01]  /*4c70*/  ISETP.NE.U32.AND P0, PT, R22, RZ, PT ;  /* 0x000000ff1600720c */ /* 0x002fe20003f05070 */
[----:B------:R-:W-:Y:S01]  /*4c80*/  FMUL R7, R7, UR4 ;  /* 0x0000000407077c20 */ /* 0x000fe20008400000 */
[----:B------:R-:W-:Y:S02]  /*4c90*/  SHF.R.U32.HI R5, RZ, R20, R5 ;  /* 0x00000014ff057219 */ /* 0x000fe40000011605 */
[----:B------:R-:W-:-:S03]  /*4ca0*/  ISETP.NE.AND.EX P0, PT, R23, RZ, PT, P0 ;  /* 0x000000ff1700720c */ /* 0x000fc60003f05300 */
[----:B------:R-:W1:Y:S01]  /*4cb0*/  LDC R18, c[0x0][0x148] ;  /* 0x00005200ff127b82 */ /* 0x000e620000000800 */
[----:B---3--:R-:W-:Y:S02]  /*4cc0*/  IMAD R21, R15, R6, R4 ;  /* 0x000000060f157224 */ /* 0x008fe400078e0204 */
[----:B------:R-:W-:-:S05]  /*4cd0*/  IMAD.MOV.U32 R6, RZ, RZ, 0x1 ;  /* 0x00000001ff067424 */ /* 0x000fca00078e00ff */
[----:B------:R-:W2:Y:S01]  /*4ce0*/  LDC R19, c[0x0][0x600] ;  /* 0x00018000ff137b82 */ /* 0x000ea20000000800 */
[-CC-:B----4-:R-:W-:Y:S02]  /*4cf0*/  SHF.R.U64 R15, R12, R16.reuse, R5.reuse ;  /* 0x000000100c0f7219 */ /* 0x190fe40000001205 */
[----:B------:R-:W-:Y:S02]  /*4d00*/  SHF.R.U32.HI R4, RZ, R16, R5 ;  /* 0x00000010ff047219 */ /* 0x000fe40000011605 */
[----:B------:R3:W4:Y:S03]  /*4d10*/  F2I.U32.TRUNC.NTZ R16, R7 ;  /* 0x0000000700107305 */ /* 0x000726000020f000 */
[----:B------:R-:W1:Y:S01]  /*4d20*/  LDC R25, c[0x0][0x648] ;  /* 0x00019200ff197b82 */ /* 0x000e620000000800 */
[-C--:B0-----:R-:W-:Y:S02]  /*4d30*/  SHF.R.U64 R17, R15, R11.reuse, R4 ;  /* 0x0000000b0f117219 */ /* 0x081fe40000001204 */
[----:B------:R-:W-:-:S02]  /*4d40*/  SHF.L.U32 R10, R10, R11, RZ ;  /* 0x0000000b0a0a7219 */ /* 0x000fc400000006ff */
[-C--:B------:R-:W-:Y:S01]  /*4d50*/  SHF.R.U32.HI R5, RZ, R11.reuse, R4 ;  /* 0x0000000bff057219 */ /* 0x080fe20000011604 */
[----:B------:R-:W-:Y:S01]  /*4d60*/  IMAD.MOV.U32 R4, RZ, RZ, R17 ;  /* 0x000000ffff047224 */ /* 0x000fe200078e0011 */
[----:B------:R-:W-:Y:S01]  /*4d70*/  SHF.L.U32 R20, R6, R11, RZ ;  /* 0x0000000b06147219 */ /* 0x000fe200000006ff */
[----:B------:R-:W0:Y:S01]  /*4d80*/  LDC R26, c[0x0][0x638] ;  /* 0x00018e00ff1a7b82 */ /* 0x000e220000000800 */
[----:B------:R-:W-:-:S07]  /*4d90*/  LOP3.LUT R28, RZ, R10, RZ, 0x33, !PT ;  /* 0x0000000aff1c7212 */ /* 0x000fce00078e33ff */
        /* <DEDUP_REMOVED lines=12> */
.L_x_48:
        /* <DEDUP_REMOVED lines=11> */
[----:B------:R-:W-:Y:S02]  /*4f10*/  IMAD.MOV.U32 R7, RZ, RZ, 0x1 ;  /* 0x00000001ff077424 */ /* 0x000fe400078e00ff */
[----:B------:R-:W-:Y:S01]  /*4f20*/  IMAD.MOV.U32 R6, RZ, RZ, R14 ;  /* 0x000000ffff067224 */ /* 0x000fe200078e000e */
[----:B------:R-:W-:Y:S02]  /*4f30*/  SEL R16, R3, R10, !P3 ;  /* 0x0000000a03107207 */ /* 0x000fe40005800000 */
[----:B------:R-:W-:-:S07]  /*4f40*/  SEL R10, R10, R3, !P3 ;  /* 0x000000030a0a7207 */ /* 0x000fce0005800000 */
.L_x_46:
[----:B------:R-:W-:-:S08]  /*4f50*/  NOP ;  /* 0x0000000000007918 */ /* 0x000fd00000000000 */
[----:B------:R-:W0:-:S00]  /*4f60*/  USETMAXREG.DEALLOC.CTAPOOL 0x28 ;  /* 0x00000028000079c8 */ /* 0x000e0000080e0500 */
[----:B0-----:R-:W-:-:S13]  /*4f70*/  ISETP.NE.AND P0, PT, R2, RZ, PT ;  /* 0x000000ff0200720c */ /* 0x001fda0003f05270 */
[----:B------:R-:W-:Y:S05]  /*4f80*/  @P0 EXIT ;  /* 0x000000000000094d */ /* 0x000fea0003800000 */
[----:B------:R-:W-:Y:S01]  /*4f90*/  LOP3.LUT P0, RZ, R7, 0xff, RZ, 0xc0, !PT ;  /* 0x000000ff07ff7812 */ /* 0x000fe2000780c0ff */
[----:B------:R-:W-:Y:S02]  /*4fa0*/  IMAD.MOV.U32 R15, RZ, RZ, 0x1 ;  /* 0x00000001ff0f7424 */ /* 0x000fe400078e00ff */
[----:B------:R-:W-:-:S10]  /*4fb0*/  IMAD.MOV.U32 R14, RZ, RZ, RZ ;  /* 0x000000ffff0e7224 */ /* 0x000fd400078e00ff */
[----:B------:R-:W-:Y:S05]  /*4fc0*/  @!P0 BRA `(.L_x_49) ;  /* 0x0000000c00688947 */ /* 0x000fea0003800000 */
[----:B------:R-:W0:Y:S01]  /*4fd0*/  LDC R2, c[0x0][0x28c] ;  /* 0x0000a300ff027b82 */ /* 0x000e220000000800 */
[----:B------:R-:W-:Y:S01]  /*4fe0*/  ULDC UR5, c[0x0][0x658] ;  /* 0x0001960000057ab9 */ /* 0x000fe20000000800 */
[----:B------:R-:W-:Y:S01]  /*4ff0*/  UMOV UR7, 0xffffffff ;  /* 0xffffffff00077882 */ /* 0x000fe20000000000 */
[----:B------:R-:W-:Y:S01]  /*5000*/  ULDC UR6, c[0x0][0xc] ;  /* 0x0000030000067ab9 */ /* 0x000fe20000000800 */
[----:B------:R-:W-:Y:S01]  /*5010*/  USHF.L.U32 UR9, UR7, UR5, URZ ;  /* 0x0000000507097299 */ /* 0x000fe2000800063f */
[C---:B------:R-:W-:Y:S01]  /*5020*/  LOP3.LUT P4, RZ, R24.reuse, 0x7f, RZ, 0xc0, !PT ;  /* 0x0000007f18ff7812 */ /* 0x040fe2000788c0ff */
[----:B------:R-:W-:Y:S01]  /*5030*/  UMOV UR8, 0x1 ;  /* 0x0000000100087882 */ /* 0x000fe20000000000 */
[----:B------:R-:W-:Y:S01]  /*5040*/  ULDC UR7, c[0x0][0x10] ;  /* 0x0000040000077ab9 */ /* 0x000fe20000000800 */
[----:B------:R-:W-:Y:S01]  /*5050*/  LOP3.LUT P0, RZ, R24, 0x1f, RZ, 0xc0, !PT ;  /* 0x0000001f18ff7812 */ /* 0x000fe2000780c0ff */
[----:B------:R-:W-:Y:S01]  /*5060*/  UIMAD.WIDE.U32 UR6, UR6, UR7, URZ ;  /* 0x00000007060672a5 */ /* 0x000fe2000f8e003f */
[----:B------:R-:W-:Y:S01]  /*5070*/  BSSY B0, `(.L_x_49) ;  /* 0x00000cf000007945 */ /* 0x000fe20003800000 */
[----:B------:R-:W-:Y:S01]  /*5080*/  USHF.L.U32 UR5, UR8, UR5, URZ ;  /* 0x0000000508057299 */ /* 0x000fe2000800063f */
[----:B------:R-:W-:Y:S01]  /*5090*/  IMAD.MOV.U32 R12, RZ, RZ, 0x1 ;  /* 0x00000001ff0c7424 */ /* 0x000fe200078e00ff */
[----:B------:R-:W-:Y:S01]  /*50a0*/  LOP3.LUT R17, R0, 0x2, RZ, 0xfc, !PT ;  /* 0x0000000200117812 */ /* 0x000fe200078efcff */
[----:B------:R-:W-:Y:S01]  /*50b0*/  ULDC UR8, c[0x0][0x14] ;  /* 0x0000050000087ab9 */ /* 0x000fe20000000800 */
[----:B------:R-:W-:Y:S01]  /*50c0*/  PLOP3.LUT P0, PT, P0, P4, PT, 0x8a, 0x0 ;  /* 0x000000000000781c */ /* 0x000fe20000709172 */
[----:B------:R-:W-:Y:S01]  /*50d0*/  UIMAD.WIDE.U32 UR30, UR6, UR8, URZ ;  /* 0x00000008061e72a5 */ /* 0x000fe2000f8e003f */
[----:B------:R-:W-:Y:S01]  /*50e0*/  IMAD.MOV.U32 R15, RZ, RZ, 0x1 ;  /* 0x00000001ff0f7424 */ /* 0x000fe200078e00ff */
[----:B------:R-:W-:Y:S01]  /*50f0*/  UIMAD UR7, UR7, UR8, URZ ;  /* 0x00000008070772a4 */ /* 0x000fe2000f8e023f */
[----:B------:R-:W-:Y:S01]  /*5100*/  IMAD.MOV.U32 R14, RZ, RZ, RZ ;  /* 0x000000ffff0e7224 */ /* 0x000fe200078e00ff */
[----:B------:R-:W-:Y:S01]  /*5110*/  ULDC UR4, c[0x0][0x600] ;  /* 0x0001800000047ab9 */ /* 0x000fe20000000800 */
[----:B------:R-:W-:-:S02]  /*5120*/  ULOP3.LUT UR6, URZ, UR9, URZ, 0x33, !UPT ;  /* 0x000000093f067292 */ /* 0x000fc4000f8e333f */
[----:B------:R-:W-:Y:S01]  /*5130*/  UIADD3 UR4, UR4, -0x1, URZ ;  /* 0xffffffff04047890 */ /* 0x000fe2000fffe03f */
[----:B0-----:R-:W-:Y:S01]  /*5140*/  VIADD R2, R2, 0xff ;  /* 0x000000ff02027836 */ /* 0x001fe20000000000 */
[----:B------:R-:W-:Y:S01]  /*5150*/  UIADD3 UR7, UR31, UR7, URZ ;  /* 0x000000071f077290 */ /* 0x000fe2000fffe03f */
[----:B------:R-:W-:-:S03]  /*5160*/  ULDC.64 UR38, c[0x0][0x198] ;  /* 0x0000660000267ab9 */ /* 0x000fc60000000a00 */
[----:B------:R-:W-:-:S04]  /*5170*/  SHF.R.S32.HI R3, RZ, 0x1f, R2 ;  /* 0x0000001fff037819 */ /* 0x000fc80000011402 */
[----:B------:R-:W-:-:S04]  /*5180*/  LEA.HI R3, R3, R2, RZ, 0x8 ;  /* 0x0000000203037211 */ /* 0x000fc800078f40ff */
[----:B------:R-:W-:-:S05]  /*5190*/  SHF.R.S32.HI R13, RZ, 0x8, R3 ;  /* 0x00000008ff0d7819 */ /* 0x000fca0000011403 */
[----:B------:R-:W-:-:S07]  /*51a0*/  VIADD R11, R13, 0x1 ;  /* 0x000000010d0b7836 */ /* 0x000fce0000000000 */
.L_x_61:
[----:B------:R-:W-:-:S03]  /*51b0*/  UMOV UR8, 0xffffffff ;  /* 0xffffffff00087882 */ /* 0x000fc60000000000 */
[----:B------:R-:W-:Y:S05]  /*51c0*/  BRA.DIV UR8, `(.L_x_50) ;  /* 0x0000000e08907947 */ /* 0x000fea000b800000 */
[----:B------:R-:W-:-:S13]  /*51d0*/  ELECT P1, URZ, PT ;  /* 0x00000000003f782f */ /* 0x000fda0003820000 */
.L_x_70:
[----:B------:R-:W0:Y:S01]  /*51e0*/  LDC R2, c[0x0][0x28c] ;  /* 0x0000a300ff027b82 */ /* 0x000e220000000800 */
[----:B------:R-:W-:Y:S01]  /*51f0*/  BSSY B1, `(.L_x_51) ;  /* 0x0000043000017945 */ /* 0x000fe20003800000 */
[----:B0-----:R-:W-:-:S13]  /*5200*/  ISETP.LT.OR P1, PT, R2, 0x1, !P1 ;  /* 0x000000010200780c */ /* 0x001fda0004f21670 */
[----:B------:R-:W-:Y:S05]  /*5210*/  @P1 BRA `(.L_x_52) ;  /* 0x0000000400001947 */ /* 0x000fea0003800000 */
[----:B------:R-:W-:Y:S02]  /*5220*/  IMAD R18, R10, 0x180, RZ ;  /* 0x000001800a127824 */ /* 0x000fe400078e02ff */
[----:B------:R-:W-:Y:S02]  /*5230*/  IMAD.SHL.U32 R16, R16, 0x8, RZ ;  /* 0x0000000810107824 */ /* 0x000fe400078e00ff */
[----:B------:R-:W-:Y:S02]  /*5240*/  IMAD.MOV.U32 R20, RZ, RZ, RZ ;  /* 0x000000ffff147224 */ /* 0x000fe400078e00ff */
[----:B------:R-:W-:Y:S02]  /*5250*/  IMAD.MOV.U32 R2, RZ, RZ, R11 ;  /* 0x000000ffff027224 */ /* 0x000fe400078e000b */
[----:B------:R-:W-:Y:S02]  /*5260*/  IMAD.MOV.U32 R3, RZ, RZ, R15 ;  /* 0x000000ffff037224 */ /* 0x000fe400078e000f */
[----:B------:R-:W-:-:S07]  /*5270*/  IMAD.MOV.U32 R4, RZ, RZ, R14 ;  /* 0x000000ffff047224 */ /* 0x000fce00078e000e */
.L_x_56:
[----:B------:R-:W0:Y:S01]  /*5280*/  S2R R10, SR_CgaCtaId ;  /* 0x00000000000a7919 */ /* 0x000e220000008800 */
[----:B------:R-:W-:Y:S01]  /*5290*/  MOV R5, 0x400 ;  /* 0x0000040000057802 */ /* 0x000fe20000000f00 */
[----:B------:R-:W1:Y:S03]  /*52a0*/  @!P4 LDC R7, c[0x0][0x500] ;  /* 0x00014000ff07cb82 */ /* 0x000e660000000800 */
[----:B0-----:R-:W-:Y:S02]  /*52b0*/  LEA R19, R10, R5, 0x18 ;  /* 0x000000050a137211 */ /* 0x001fe400078ec0ff */
[----:B------:R-:W-:-:S03]  /*52c0*/  SHF.L.U32 R5, R3, 0x1f, RZ ;  /* 0x0000001f03057819 */ /* 0x000fc600000006ff */
[----:B------:R-:W-:-:S04]  /*52d0*/  IMAD R10, R4, 0x8, R19 ;  /* 0x00000008040a7824 */ /* 0x000fc800078e0213 */
[----:B------:R-:W0:Y:S02]  /*52e0*/  SYNCS.PHASECHK.TRANS64.TRYWAIT P1, [R10+URZ+0x10], R5 ;  /* 0x000010050a0075a7 */ /* 0x000e24000802017f */
[----:B01----:R-:W-:Y:S05]  /*52f0*/  @!P1 BRA `(.L_x_53) ;  /* 0x0000000c00649947 */ /* 0x003fea0003800000 */
.L_x_71:
[----:B0-----:R-:W-:Y:S01]  /*5300*/  PRMT R5, R17, 0x9910, RZ ;  /* 0x0000991011057816 */ /* 0x001fe200000000ff */
[----:B------:R0:W-:Y:S03]  /*5310*/  @!P4 SYNCS.ARRIVE.TRANS64 RZ, [R10+URZ], R7 ;  /* 0x000000070affc9a7 */ /* 0x0001e6000800003f */
[----:B------:R-:W-:-:S13]  /*5320*/  ISETP.NE.AND P1, PT, R5, 0x2, PT ;  /* 0x000000020500780c */ /* 0x000fda0003f25270 */
[----:B0-----:R-:W-:Y:S05]  /*5330*/  @P1 BRA `(.L_x_54) ;  /* 0x0000000000041947 */ /* 0x001fea0003800000 */
[----:B------:R-:W-:Y:S01]  /*5340*/  BPT.TRAP 0x1 ;  /* 0x000000040000795c */ /* 0x000fe20000300000 */
.L_x_54:
[----:B------:R-:W-:Y:S05]  /*5350*/  @P0 BRA `(.L_x_55) ;  /* 0x0000000000040947 */ /* 0x000fea0003800000 */
[----:B------:R-:W-:Y:S01]  /*5360*/  BPT.TRAP 0x1 ;  /* 0x000000040000795c */ /* 0x000fe20000300000 */
.L_x_55:
[--C-:B------:R-:W-:Y:S01]  /*5370*/  IMAD R5, R4, 0x18000, R19.reuse ;  /* 0x0001800004057824 */ /* 0x100fe200078e0213 */
[----:B------:R-:W-:Y:S01]  /*5380*/  R2UR UR34, R20 ;  /* 0x00000000142272ca */ /* 0x000fe200000e0000 */
[----:B------:R-:W-:Y:S01]  /*5390*/  IMAD R19, R4, 0x800, R19 ;  /* 0x0000080004137824 */ /* 0x000fe200078e0213 */
[----:B------:R-:W-:Y:S01]  /*53a0*/  R2UR UR33, R10 ;  /* 0x000000000a2172ca */ /* 0x000fe200000e0000 */
[----:B------:R-:W-:Y:S01]  /*53b0*/  VIADD R2, R2, 0xffffffff ;  /* 0xffffffff02027836 */ /* 0x000fe20000000000 */
[----:B------:R-:W-:Y:S01]  /*53c0*/  R2UR UR24, R5 ;  /* 0x00000000051872ca */ /* 0x000fe200000e0000 */
[----:B------:R-:W-:Y:S01]  /*53d0*/  UIADD3 UR14, UP0, UR38, 0xf0, URZ ;  /* 0x000000f0260e7890 */ /* 0x000fe2000ff1e03f */
[----:B------:R-:W-:Y:S01]  /*53e0*/  R2UR UR8, R19 ;  /* 0x00000000130872ca */ /* 0x000fe200000e0000 */
[----:B------:R-:W-:Y:S01]  /*53f0*/  UIADD3 UR40, UP1, UR38, 0x1f0, URZ ;  /* 0x000001f026287890 */ /* 0x000fe2000ff3e03f */
[----:B------:R-:W-:Y:S01]  /*5400*/  R2UR UR36, R6 ;  /* 0x00000000062472ca */ /* 0x000fe200000e0000 */
[----:B------:R-:W-:Y:S01]  /*5410*/  UIADD3.X UR15, URZ, UR39, URZ, UP0, !UPT ;  /* 0x000000273f0f7290 */ /* 0x000fe200087fe43f */
[----:B------:R-:W-:Y:S01]  /*5420*/  R2UR UR35, R18 ;  /* 0x00000000122372ca */ /* 0x000fe200000e0000 */
[----:B------:R-:W-:Y:S01]  /*5430*/  UIADD3.X UR41, URZ, UR39, URZ, UP1, !UPT ;  /* 0x000000273f297290 */ /* 0x000fe20008ffe43f */
[----:B------:R-:W-:Y:S01]  /*5440*/  R2UR UR19, R16 ;  /* 0x00000000101372ca */ /* 0x000fe200000e0000 */
[----:B------:R-:W-:Y:S01]  /*5450*/  UIADD3 UR26, UR34, 0x80, URZ ;  /* 0x00000080221a7890 */ /* 0x000fe2000fffe03f */
[----:B------:R-:W-:Y:S01]  /*5460*/  ISETP.GT.AND P2, PT, R2, 0x1, PT ;  /* 0x000000010200780c */ /* 0x000fe20003f44270 */
[----:B------:R-:W-:Y:S01]  /*5470*/  VIADD R4, R4, 0x1 ;  /* 0x0000000104047836 */ /* 0x000fe20000000000 */
[----:B------:R-:W-:Y:S01]  /*5480*/  UMOV UR22, 0x0 ;  /* 0x0000000000167882 */ /* 0x000fe20000000000 */
[----:B------:R-:W-:Y:S01]  /*5490*/  UIADD3 UR32, UR24, 0x100, URZ ;  /* 0x0000010018207890 */ /* 0x000fe2000fffe03f */
[----:B------:R-:W-:Y:S01]  /*54a0*/  VIADD R20, R20, 0x100 ;  /* 0x0000010014147836 */ /* 0x000fe20000000000 */
[----:B------:R-:W-:Y:S01]  /*54b0*/  UIADD3 UR24, UR24, 0xc100, URZ ;  /* 0x0000c10018187890 */ /* 0x000fe2000fffe03f */
[----:B------:R-:W-:Y:S01]  /*54c0*/  ISETP.NE.AND P1, PT, R4, 0x2, PT ;  /* 0x000000020400780c */ /* 0x000fe20003f25270 */
[----:B------:R-:W-:-:S02]  /*54d0*/  UIADD3 UR16, UR8, 0x30100, URZ ;  /* 0x0003010008107890 */ /* 0x000fc4000fffe03f */
[----:B------:R-:W-:Y:S01]  /*54e0*/  UIADD3 UR8, UR8, 0x30500, URZ ;  /* 0x0003050008087890 */ /* 0x000fe2000fffe03f */
[----:B------:R-:W-:Y:S01]  /*54f0*/  SEL R10, RZ, 0x1, P1 ;  /* 0x00000001ff0a7807 */ /* 0x000fe20000800000 */
[----:B------:R-:W-:Y:S01]  /*5500*/  UMOV UR23, 0x10000000 ;  /* 0x1000000000177882 */ /* 0x000fe20000000000 */
[----:B------:R-:W-:Y:S01]  /*5510*/  UMOV UR25, UR33 ;  /* 0x0000002100197c82 */ /* 0x000fe20008000000 */
[----:B------:R-:W-:Y:S01]  /*5520*/  UMOV UR28, UR36 ;  /* 0x00000024001c7c82 */ /* 0x000fe20008000000 */
[----:B------:R-:W-:Y:S01]  /*5530*/  UMOV UR27, UR35 ;  /* 0x00000023001b7c82 */ /* 0x000fe20008000000 */
[----:B------:R-:W-:Y:S01]  /*5540*/  UMOV UR17, UR33 ;  /* 0x0000002100117c82 */ /* 0x000fe20008000000 */
[----:B------:R-:W-:Y:S01]  /*5550*/  UMOV UR18, UR34 ;  /* 0x0000002200127c82 */ /* 0x000fe20008000000 */
[----:B------:R-:W-:Y:S01]  /*5560*/  UMOV UR20, UR36 ;  /* 0x0000002400147c82 */ /* 0x000fe20008000000 */
[----:B------:R0:W-:Y:S01]  /*5570*/  UTMALDG.3D [UR32], [UR14], desc[UR22] ;  /* 0x000016200e0075b4 */ /* 0x0001e20008011000 */
[----:B------:R-:W-:Y:S01]  /*5580*/  UMOV UR9, UR33 ;  /* 0x0000002100097c82 */ /* 0x000fe20008000000 */
[----:B------:R-:W-:Y:S01]  /*5590*/  UMOV UR11, UR19 ;  /* 0x00000013000b7c82 */ /* 0x000fe20008000000 */
[----:B------:R-:W-:Y:S01]  /*55a0*/  UMOV UR12, UR36 ;  /* 0x00000024000c7c82 */ /* 0x000fe20008000000 */
[----:B------:R-:W-:Y:S01]  /*55b0*/  UMOV UR10, UR26 ;  /* 0x0000001a000a7c82 */ /* 0x000fe20008000000 */
[----:B------:R-:W-:-:S02]  /*55c0*/  LOP3.LUT R3, R3, R10, RZ, 0x3c, !PT ;  /* 0x0000000a03037212 */ /* 0x000fc400078e3cff */
[----:B------:R-:W-:Y:S01]  /*55d0*/  SEL R4, R4, RZ, P1 ;  /* 0x000000ff04047207 */ /* 0x000fe20000800000 */
[----:B------:R0:W-:Y:S01]  /*55e0*/  UTMALDG.3D [UR24], [UR14], desc[UR22] ;  /* 0x000016180e0075b4 */ /* 0x0001e20008011000 */
[----:B------:R0:W-:Y:S01]  /*55f0*/  UTMALDG.3D [UR16], [UR40], desc[UR22] ;  /* 0x00001610280075b4 */ /* 0x0001e20008011000 */
[----:B------:R0:W-:Y:S02]  /*5600*/  UTMALDG.3D [UR8], [UR40], desc[UR22] ;  /* 0x00001608280075b4 */ /* 0x0001e40008011000 */
[----:B0-----:R-:W-:Y:S05]  /*5610*/  @P2 BRA `(.L_x_56) ;  /* 0xfffffffc00182947 */ /* 0x001fea000383ffff */
.L_x_52:
[----:B------:R-:W-:Y:S05]  /*5620*/  BSYNC B1 ;  /* 0x0000000000017941 */ /* 0x000fea0003800000 */
.L_x_51:
[----:B------:R-:W-:Y:S01]  /*5630*/  LOP3.LUT P2, RZ, R12, 0xff, RZ, 0xc0, !PT ;  /* 0x000000ff0cff7812 */ /* 0x000fe2000784c0ff */
[----:B------:R-:W-:Y:S01]  /*5640*/  IMAD.IADD R14, R13, 0x1, R14 ;  /* 0x000000010d0e7824 */ /* 0x000fe200078e020e */
[----:B------:R-:W-:Y:S01]  /*5650*/  IADD3 R8, P5, R8, UR30, RZ ;  /* 0x0000001e08087c10 */ /* 0x000fe2000ffbe0ff */
[----:B------:R-:W-:Y:S01]  /*5660*/  ULDC.64 UR8, c[0x0][0x650] ;  /* 0x0001940000087ab9 */ /* 0x000fe20000000a00 */
[----:B------:R-:W-:Y:S01]  /*5670*/  BSSY B1, `(.L_x_57) ;  /* 0x000006c000017945 */ /* 0x000fe20003800000 */
[----:B------:R-:W-:Y:S01]  /*5680*/  IMAD.MOV.U32 R10, RZ, RZ, -0x1 ;  /* 0xffffffffff0a7424 */ /* 0x000fe200078e00ff */
[----:B------:R-:W-:Y:S01]  /*5690*/  SHF.R.U32.HI R2, RZ, 0x1, R14 ;  /* 0x00000001ff027819 */ /* 0x000fe2000001160e */
[----:B------:R-:W-:Y:S01]  /*56a0*/  IMAD.MOV.U32 R16, RZ, RZ, -0x1 ;  /* 0xffffffffff107424 */ /* 0x000fe200078e00ff */
[----:B------:R-:W-:Y:S01]  /*56b0*/  ISETP.GT.U32.AND P1, PT, R14, 0x1, PT ;  /* 0x000000010e00780c */ /* 0x000fe20003f24070 */
[----:B------:R-:W-:Y:S01]  /*56c0*/  IMAD.MOV.U32 R6, RZ, RZ, -0x1 ;  /* 0xffffffffff067424 */ /* 0x000fe200078e00ff */
[----:B------:R-:W-:-:S02]  /*56d0*/  LOP3.LUT R2, R2, 0x1, RZ, 0xc0, !PT ;  /* 0x0000000102027812 */ /* 0x000fc400078ec0ff */
[----:B------:R-:W-:Y:S01]  /*56e0*/  ISETP.LT.U32.AND P1, PT, R13, 0x2, P1 ;  /* 0x000000020d00780c */ /* 0x000fe20000f21070 */
[----:B------:R-:W0:Y:S01]  /*56f0*/  @P2 S2R R4, SR_CgaCtaId ;  /* 0x0000000000042919 */ /* 0x000e220000008800 */
[----:B------:R-:W-:Y:S02]  /*5700*/  @P2 MOV R3, 0x400 ;  /* 0x0000040000032802 */ /* 0x000fe40000000f00 */
[----:B------:R-:W-:Y:S02]  /*5710*/  IADD3.X R9, R9, UR7, RZ, P5, !PT ;  /* 0x0000000709097c10 */ /* 0x000fe4000affe4ff */
[----:B------:R-:W-:Y:S02]  /*5720*/  ISETP.GE.U32.AND P5, PT, R8, UR8, PT ;  /* 0x0000000808007c0c */ /* 0x000fe4000bfa6070 */
[----:B------:R-:W-:Y:S02]  /*5730*/  LOP3.LUT R14, R14, 0x1, RZ, 0xc0, !PT ;  /* 0x000000010e0e7812 */ /* 0x000fe400078ec0ff */
[----:B------:R-:W-:-:S02]  /*5740*/  PRMT R12, RZ, 0x7610, R12 ;  /* 0x00007610ff0c7816 */ /* 0x000fc4000000000c */
[----:B0-----:R-:W-:-:S04]  /*5750*/  @P2 LEA R3, R4, R3, 0x18 ;  /* 0x0000000304032211 */ /* 0x001fc800078ec0ff */
[----:B------:R0:W-:Y:S01]  /*5760*/  @P2 SYNCS.ARRIVE.TRANS64.A1T0 RZ, [R3+URZ+0x38], RZ ;  /* 0x000038ff03ff29a7 */ /* 0x0001e2000810003f */
[----:B------:R-:W-:Y:S02]  /*5770*/  ISETP.NE.U32.AND P2, PT, R2, 0x1, PT ;  /* 0x000000010200780c */ /* 0x000fe40003f45070 */
[----:B------:R-:W-:Y:S02]  /*5780*/  SEL R2, RZ, 0x1, !P1 ;  /* 0x00000001ff027807 */ /* 0x000fe40004800000 */
[----:B------:R-:W-:Y:S02]  /*5790*/  ISETP.GE.U32.AND.EX P1, PT, R9, UR9, PT, P5 ;  /* 0x0000000909007c0c */ /* 0x000fe4000bf26150 */
[----:B------:R-:W-:-:S04]  /*57a0*/  ISETP.GT.U32.AND P2, PT, R13, 0x1, !P2 ;  /* 0x000000010d00780c */ /* 0x000fc80005744070 */
[----:B0-----:R-:W-:-:S04]  /*57b0*/  SEL R3, RZ, 0x1, !P2 ;  /* 0x00000001ff037807 */ /* 0x001fc80005000000 */
[--C-:B------:R-:W-:Y:S02]  /*57c0*/  LOP3.LUT R15, R3, R15, R2.reuse, 0x96, !PT ;  /* 0x0000000f030f7212 */ /* 0x100fe400078e9602 */
[----:B------:R-:W-:Y:S01]  /*57d0*/  PRMT R2, RZ, 0x7610, R2 ;  /* 0x00007610ff027816 */ /* 0x000fe20000000002 */
[----:B------:R-:W-:Y:S06]  /*57e0*/  @P1 BRA `(.L_x_58) ;  /* 0x0000000400501947 */ /* 0x000fec0003800000 */
[----:B------:R-:W-:Y:S01]  /*57f0*/  ULDC.64 UR8, c[0x0][0x628] ;  /* 0x00018a0000087ab9 */ /* 0x000fe20000000a00 */
[----:B------:R-:W0:Y:S01]  /*5800*/  S2R R16, SR_CTAID.X ;  /* 0x0000000000107919 */ /* 0x000e220000002500 */
[----:B------:R-:W-:Y:S01]  /*5810*/  ISETP.NE.U32.AND P1, PT, RZ, UR8, PT ;  /* 0x00000008ff007c0c */ /* 0x000fe2000bf25070 */
[----:B------:R-:W-:Y:S01]  /*5820*/  ULDC UR11, c[0x0][0x630] ;  /* 0x00018c00000b7ab9 */ /* 0x000fe20000000800 */
[----:B------:R-:W-:Y:S01]  /*5830*/  IMAD.MOV.U32 R2, RZ, RZ, R8 ;  /* 0x000000ffff027224 */ /* 0x000fe200078e0008 */
[----:B------:R-:W1:Y:S01]  /*5840*/  S2R R10, SR_CTAID.Y ;  /* 0x00000000000a7919 */ /* 0x000e620000002600 */
[----:B------:R-:W-:Y:S01]  /*5850*/  ISETP.NE.AND.EX P1, PT, RZ, UR9, PT, P1 ;  /* 0x00000009ff007c0c */ /* 0x000fe2000bf25310 */
[----:B------:R-:W-:-:S12]  /*5860*/  IMAD.MOV.U32 R3, RZ, RZ, R9 ;  /* 0x000000ffff037224 */ /* 0x000fd800078e0009 */
[----:B------:R-:W-:Y:S05]  /*5870*/  @!P1 BRA `(.L_x_59) ;  /* 0x0000000000289947 */ /* 0x000fea0003800000 */
[----:B------:R-:W-:Y:S02]  /*5880*/  ULDC UR10, c[0x0][0x634] ;  /* 0x00018d00000a7ab9 */ /* 0x000fe40000000800 */
[----:B------:R-:W-:-:S05]  /*5890*/  IADD3 R7, P1, R8, UR10, RZ ;  /* 0x0000000a08077c10 */ /* 0x000fca000ff3e0ff */
[----:B------:R-:W-:-:S04]  /*58a0*/  IMAD.X R19, RZ, RZ, R9, P1 ;  /* 0x000000ffff137224 */ /* 0x000fc800008e0609 */
[----:B------:R-:W-:-:S04]  /*58b0*/  IMAD.WIDE.U32 R4, R19, UR8, RZ ;  /* 0x0000000813047c25 */ /* 0x000fc8000f8e00ff */
[----:B------:R-:W-:-:S04]  /*58c0*/  IMAD.WIDE.U32 R4, P1, R7, UR9, R4 ;  /* 0x0000000907047c25 */ /* 0x000fc8000f820004 */
[----:B------:R-:W-:-:S04]  /*58d0*/  IMAD.WIDE.U32 R6, R7, UR8, RZ ;  /* 0x0000000807067c25 */ /* 0x000fc8000f8e00ff */
[----:B------:R-:W-:Y:S01]  /*58e0*/  IMAD.X R3, RZ, RZ, RZ, P1 ;  /* 0x000000ffff037224 */ /* 0x000fe200008e06ff */
[----:B------:R-:W-:Y:S01]  /*58f0*/  IADD3 RZ, P1, R7, R4, RZ ;  /* 0x0000000407ff7210 */ /* 0x000fe20007f3e0ff */
[----:B------:R-:W-:-:S04]  /*5900*/  IMAD.MOV.U32 R2, RZ, RZ, R5 ;  /* 0x000000ffff027224 */ /* 0x000fc800078e0005 */
[----:B------:R-:W-:-:S08]  /*5910*/  IMAD.WIDE.U32.X R2, R19, UR9, R2, P1 ;  /* 0x0000000913027c25 */ /* 0x000fd000088e0402 */
.L_x_59:
[--C-:B------:R-:W-:Y:S01]  /*5920*/  SHF.R.U64 R6, R2, UR11, R3.reuse ;  /* 0x0000000b02067c19 */ /* 0x100fe20008001203 */
[----:B------:R-:W-:Y:S01]  /*5930*/  ULDC.64 UR8, c[0x0][0x620] ;  /* 0x0001880000087ab9 */ /* 0x000fe20000000a00 */
[----:B------:R-:W-:Y:S01]  /*5940*/  SHF.R.U32.HI R2, RZ, UR11, R3 ;  /* 0x0000000bff027c19 */ /* 0x000fe20008011603 */
[----:B------:R-:W-:Y:S01]  /*5950*/  IMAD.MOV.U32 R3, RZ, RZ, R9 ;  /* 0x000000ffff037224 */ /* 0x000fe200078e0009 */
[----:B------:R-:W-:Y:S01]  /*5960*/  IADD3 R5, P1, RZ, -R6, RZ ;  /* 0x80000006ff057210 */ /* 0x000fe20007f3e0ff */
[----:B------:R-:W2:Y:S01]  /*5970*/  LDC R25, c[0x0][0x144] ;  /* 0x00005100ff197b82 */ /* 0x000ea20000000800 */
[----:B0-----:R-:W-:Y:S01]  /*5980*/  I2FP.F32.U32 R7, R16 ;  /* 0x0000001000077245 */ /* 0x001fe20000201000 */
[----:B------:R-:W-:Y:S01]  /*5990*/  ULDC.64 UR12, c[0x0][0x640] ;  /* 0x00019000000c7ab9 */ /* 0x000fe20000000a00 */
[----:B------:R-:W-:Y:S01]  /*59a0*/  ULDC UR10, c[0x0][0x608] ;  /* 0x00018200000a7ab9 */ /* 0x000fe20000000800 */
[----:B------:R-:W-:Y:S01]  /*59b0*/  IMAD.X R2, RZ, RZ, ~R2, P1 ;  /* 0x000000ffff027224 */ /* 0x000fe200008e0e02 */
[----:B------:R-:W-:-:S03]  /*59c0*/  ISETP.NE.U32.AND P1, PT, RZ, UR12, PT ;  /* 0x0000000cff007c0c */ /* 0x000fc6000bf25070 */
[----:B------:R-:W-:Y:S01]  /*59d0*/  IMAD R4, R2, UR8, RZ ;  /* 0x0000000802047c24 */ /* 0x000fe2000f8e02ff */
[----:B------:R-:W0:Y:S01]  /*59e0*/  LDC R19, c[0x0][0x148] ;  /* 0x00005200ff137b82 */ /* 0x000e220000000800 */
[----:B------:R-:W-:Y:S01]  /*59f0*/  IMAD.MOV.U32 R2, RZ, RZ, R8 ;  /* 0x000000ffff027224 */ /* 0x000fe200078e0008 */
[----:B------:R-:W-:-:S03]  /*5a00*/  ISETP.NE.AND.EX P1, PT, RZ, UR13, PT, P1 ;  /* 0x0000000dff007c0c */ /* 0x000fc6000bf25310 */
[----:B------:R-:W-:Y:S01]  /*5a10*/  IMAD.WIDE.U32 R2, R5, UR8, R2 ;  /* 0x0000000805027c25 */ /* 0x000fe2000f8e0002 */
[----:B------:R-:W-:-:S03]  /*5a20*/  ULDC UR8, c[0x0][0x150] ;  /* 0x0000540000087ab9 */ /* 0x000fc60000000800 */
[----:B------:R-:W-:Y:S02]  /*5a30*/  IMAD R5, R5, UR9, R4 ;  /* 0x0000000905057c24 */ /* 0x000fe4000f8e0204 */
[----:B------:R-:W-:Y:S01]  /*5a40*/  FMUL R4, R7, UR8 ;  /* 0x0000000807047c20 */ /* 0x000fe20008400000 */
[----:B------:R-:W-:Y:S01]  /*5a50*/  ULDC UR8, c[0x0][0x618] ;  /* 0x0001860000087ab9 */ /* 0x000fe20000000800 */
[----:B------:R-:W-:Y:S01]  /*5a60*/  ULDC UR9, c[0x0][0x154] ;  /* 0x0000550000097ab9 */ /* 0x000fe20000000800 */
[----:B------:R-:W-:-:S03]  /*5a70*/  IMAD.IADD R3, R3, 0x1, R5 ;  /* 0x0000000103037824 */ /* 0x000fc600078e0205 */
[----:B------:R-:W3:Y:S02]  /*5a80*/  F2I.U32.TRUNC.NTZ R4, R4 ;  /* 0x0000000400047305 */ /* 0x000ee4000020f000 */
[----:B------:R-:W-:Y:S02]  /*5a90*/  SHF.R.U64 R7, R2, UR8, R3 ;  /* 0x0000000802077c19 */ /* 0x000fe40008001203 */
[----:B-1----:R-:W-:-:S05]  /*5aa0*/  I2FP.F32.U32 R2, R10 ;  /* 0x0000000a00027245 */ /* 0x002fca0000201000 */
[----:B------:R-:W-:Y:S01]  /*5ab0*/  FMUL R21, R2, UR9 ;  /* 0x0000000902157c20 */ /* 0x000fe20008400000 */
[----:B------:R-:W-:Y:S01]  /*5ac0*/  SHF.R.U32.HI R2, RZ, UR8, R3 ;  /* 0x00000008ff027c19 */ /* 0x000fe20008011603 */
[----:B------:R-:W-:-:S03]  /*5ad0*/  ULDC UR8, c[0x0][0x658] ;  /* 0x0001960000087ab9 */ /* 0x000fc60000000800 */
[--C-:B------:R-:W-:Y:S01]  /*5ae0*/  SHF.R.U64 R20, R7, UR10, R2.reuse ;  /* 0x0000000a07147c19 */ /* 0x100fe20008001202 */
[----:B------:R-:W1:Y:S01]  /*5af0*/  F2I.U32.TRUNC.NTZ R21, R21 ;  /* 0x0000001500157305 */ /* 0x000e62000020f000 */
[----:B------:R-:W-:Y:S01]  /*5b00*/  SHF.R.U32.HI R3, RZ, UR10, R2 ;  /* 0x0000000aff037c19 */ /* 0x000fe20008011602 */
[----:B---3--:R-:W-:-:S03]  /*5b10*/  IMAD.MOV R4, RZ, RZ, -R4 ;  /* 0x000000ffff047224 */ /* 0x008fc600078e0a04 */
[--C-:B------:R-:W-:Y:S01]  /*5b20*/  SHF.R.U64 R18, R20, UR8, R3.reuse ;  /* 0x0000000814127c19 */ /* 0x100fe20008001203 */
[----:B--2---:R-:W-:Y:S01]  /*5b30*/  IMAD R16, R25, R4, R16 ;  /* 0x0000000419107224 */ /* 0x004fe200078e0210 */
[----:B------:R-:W-:-:S03]  /*5b40*/  SHF.R.U32.HI R23, RZ, UR8, R3 ;  /* 0x00000008ff177c19 */ /* 0x000fc60008011603 */
[----:B------:R-:W-:Y:S02]  /*5b50*/  IMAD.MOV.U32 R2, RZ, RZ, R18 ;  /* 0x000000ffff027224 */ /* 0x000fe400078e0012 */
[----:B------:R-:W-:Y:S01]  /*5b60*/  IMAD.MOV.U32 R3, RZ, RZ, R23 ;  /* 0x000000ffff037224 */ /* 0x000fe200078e0017 */
[----:B------:R-:W-:Y:S06]  /*5b70*/  @!P1 BRA `(.L_x_60) ;  /* 0x0000000000289947 */ /* 0x000fec0003800000 */
[----:B------:R-:W-:Y:S02]  /*5b80*/  ULDC UR8, c[0x0][0x64c] ;  /* 0x0001930000087ab9 */ /* 0x000fe40000000800 */
[----:B------:R-:W-:-:S05]  /*5b90*/  IADD3 R3, P1, R18, UR8, RZ ;  /* 0x0000000812037c10 */ /* 0x000fca000ff3e0ff */
[----:B------:R-:W-:-:S04]  /*5ba0*/  IMAD.X R23, RZ, RZ, R23, P1 ;  /* 0x000000ffff177224 */ /* 0x000fc800008e0617 */
[----:B------:R-:W-:-:S04]  /*5bb0*/  IMAD.WIDE.U32 R4, R23, UR12, RZ ;  /* 0x0000000c17047c25 */ /* 0x000fc8000f8e00ff */
[----:B------:R-:W-:-:S04]  /*5bc0*/  IMAD.WIDE.U32 R4, P1, R3, UR13, R4 ;  /* 0x0000000d03047c25 */ /* 0x000fc8000f820004 */
[----:B------:R-:W-:-:S04]  /*5bd0*/  IMAD.WIDE.U32 R2, R3, UR12, RZ ;  /* 0x0000000c03027c25 */ /* 0x000fc8000f8e00ff */
[----:B------:R-:W-:Y:S01]  /*5be0*/  IMAD.MOV.U32 R2, RZ, RZ, R5 ;  /* 0x000000ffff027224 */ /* 0x000fe200078e0005 */
[----:B------:R-:W-:Y:S01]  /*5bf0*/  IADD3 RZ, P2, R3, R4, RZ ;  /* 0x0000000403ff7210 */ /* 0x000fe20007f5e0ff */
[----:B------:R-:W-:-:S04]  /*5c00*/  IMAD.X R3, RZ, RZ, RZ, P1 ;  /* 0x000000ffff037224 */ /* 0x000fc800008e06ff */
[----:B------:R-:W-:-:S08]  /*5c10*/  IMAD.WIDE.U32.X R2, R23, UR13, R2, P2 ;  /* 0x0000000d17027c25 */ /* 0x000fd000090e0402 */
.L_x_60:
[----:B------:R-:W-:Y:S01]  /*5c20*/  ULDC UR8, c[0x0][0x648] ;  /* 0x0001920000087ab9 */ /* 0x000fe20000000800 */
[----:B------:R-:W-:Y:S01]  /*5c30*/  LOP3.LUT R20, R20, UR6, RZ, 0xc0, !PT ;  /* 0x0000000614147c12 */ /* 0x000fe2000f8ec0ff */
[----:B-1----:R-:W-:Y:S01]  /*5c40*/  IMAD.MOV R21, RZ, RZ, -R21 ;  /* 0x000000ffff157224 */ /* 0x002fe200078e0a15 */
[----:B------:R-:W-:Y:S01]  /*5c50*/  SHF.R.U64 R3, R2, UR8, R3 ;  /* 0x0000000802037c19 */ /* 0x000fe20008001203 */
[----:B------:R-:W-:Y:S01]  /*5c60*/  ULDC UR8, c[0x0][0x638] ;  /* 0x00018e0000087ab9 */ /* 0x000fe20000000800 */
[----:B------:R-:W-:Y:S01]  /*5c70*/  LOP3.LUT R7, R7, UR4, RZ, 0xc0, !PT ;  /* 0x0000000407077c12 */ /* 0x000fe2000f8ec0ff */
[----:B0-----:R-:W-:Y:S01]  /*5c80*/  @P3 IMAD R16, R19, R21, R10 ;  /* 0x0000001513103224 */ /* 0x001fe200078e020a */
[----:B------:R-:W-:Y:S01]  /*5c90*/  ULDC UR9, c[0x0][0x610] ;  /* 0x0001840000097ab9 */ /* 0x000fe20000000800 */
[----:B------:R-:W-:Y:S02]  /*5ca0*/  IMAD.MOV R5, RZ, RZ, -R3 ;  /* 0x000000ffff057224 */ /* 0x000fe400078e0a03 */
[----:B------:R-:W-:-:S02]  /*5cb0*/  IMAD R3, R3, UR5, R20 ;  /* 0x0000000503037c24 */ /* 0x000fc4000f8e0214 */
[----:B------:R-:W-:Y:S01]  /*5cc0*/  IMAD R18, R5, UR8, R18 ;  /* 0x0000000805127c24 */ /* 0x000fe2000f8e0212 */
[----:B------:R-:W-:Y:S01]  /*5cd0*/  ULDC UR8, c[0x0][0x600] ;  /* 0x0001800000087ab9 */ /* 0x000fe20000000800 */
[----:B------:R-:W-:Y:S02]  /*5ce0*/  IMAD R10, R3, UR9, R16 ;  /* 0x00000009030a7c24 */ /* 0x000fe4000f8e0210 */
[----:B------:R-:W-:Y:S02]  /*5cf0*/  IMAD R3, R18, UR8, R7 ;  /* 0x0000000812037c24 */ /* 0x000fe4000f8e0207 */
[----:B------:R-:W-:-:S03]  /*5d00*/  IMAD.MOV.U32 R2, RZ, RZ, 0x1 ;  /* 0x00000001ff027424 */ /* 0x000fc600078e00ff */
[----:B------:R-:W-:Y:S02]  /*5d10*/  SEL R16, R3, R10, !P3 ;  /* 0x0000000a03107207 */ /* 0x000fe40005800000 */
[----:B------:R-:W-:-:S07]  /*5d20*/  SEL R10, R10, R3, !P3 ;  /* 0x000000030a0a7207 */ /* 0x000fce0005800000 */
.L_x_58:
[----:B------:R-:W-:Y:S05]  /*5d30*/  BSYNC B1 ;  /* 0x0000000000017941 */ /* 0x000fea0003800000 */
.L_x_57:
[----:B------:R-:W-:-:S13]  /*5d40*/  LOP3.LUT P1, RZ, R2, 0xff, RZ, 0xc0, !PT ;  /* 0x000000ff02ff7812 */ /* 0x000fda000782c0ff */
[----:B------:R-:W-:Y:S05]  /*5d50*/  @P1 BRA `(.L_x_61) ;  /* 0xfffffff400141947 */ /* 0x000fea000383ffff */
[----:B------:R-:W-:Y:S05]  /*5d60*/  BSYNC B0 ;  /* 0x0000000000007941 */ /* 0x000fea0003800000 */
.L_x_49:
[----:B------:R-:W-:-:S03]  /*5d70*/  UMOV UR8, 0xffffffff ;  /* 0xffffffff00087882 */ /* 0x000fc60000000000 */
[----:B------:R-:W-:Y:S05]  /*5d80*/  BRA.DIV UR8, `(.L_x_62) ;  /* 0x0000000208d47947 */ /* 0x000fea000b800000 */
[----:B------:R-:W-:-:S13]  /*5d90*/  ELECT P0, URZ, PT ;  /* 0x00000000003f782f */ /* 0x000fda0003800000 */
.L_x_74:
[----:B------:R-:W-:Y:S04]  /*5da0*/  BSSY B0, `(.L_x_63) ;  /* 0x0000019000007945 */ /* 0x000fe80003800000 */
[----:B------:R-:W-:Y:S05]  /*5db0*/  @!P0 BRA `(.L_x_64) ;  /* 0x00000000005c8947 */ /* 0x000fea0003800000 */
[----:B------:R-:W-:-:S04]  /*5dc0*/  LOP3.LUT R0, R0, 0x2, RZ, 0xfc, !PT ;  /* 0x0000000200007812 */ /* 0x000fc800078efcff */
[----:B------:R-:W-:-:S13]  /*5dd0*/  ISETP.NE.AND P0, PT, R0, 0x3, PT ;  /* 0x000000030000780c */ /* 0x000fda0003f05270 */
[----:B------:R-:W-:Y:S05]  /*5de0*/  @!P0 BRA `(.L_x_65) ;  /* 0x0000000000048947 */ /* 0x000fea0003800000 */
[----:B------:R-:W-:Y:S01]  /*5df0*/  BPT.TRAP 0x1 ;  /* 0x000000040000795c */ /* 0x000fe20000300000 */
.L_x_65:
[----:B------:R-:W0:Y:S01]  /*5e00*/  S2R R3, SR_CgaCtaId ;  /* 0x0000000000037919 */ /* 0x000e220000008800 */
[----:B------:R-:W-:Y:S02]  /*5e10*/  MOV R0, 0x400 ;  /* 0x0000040000007802 */ /* 0x000fe40000000f00 */
[----:B------:R-:W-:Y:S02]  /*5e20*/  SHF.L.U32 R2, R15, 0x1f, RZ ;  /* 0x0000001f0f027819 */ /* 0x000fe400000006ff */
[----:B0-----:R-:W-:-:S05]  /*5e30*/  LEA R3, R3, R0, 0x18 ;  /* 0x0000000003037211 */ /* 0x001fca00078ec0ff */
[----:B------:R-:W-:-:S04]  /*5e40*/  VIADD R3, R3, 0x10 ;  /* 0x0000001003037836 */ /* 0x000fc80000000000 */
[C---:B------:R-:W-:Y:S02]  /*5e50*/  IMAD R5, R14.reuse, 0x8, R3 ;  /* 0x000000080e057824 */ /* 0x040fe400078e0203 */
[----:B------:R-:W-:Y:S02]  /*5e60*/  VIADD R14, R14, 0x1 ;  /* 0x000000010e0e7836 */ /* 0x000fe40000000000 */
[----:B------:R-:W0:Y:S03]  /*5e70*/  SYNCS.PHASECHK.TRANS64.TRYWAIT P0, [R5+URZ], R2 ;  /* 0x00000002050075a7 */ /* 0x000e26000800017f */
[----:B------:R-:W-:-:S04]  /*5e80*/  ISETP.NE.AND P1, PT, R14, 0x2, PT ;  /* 0x000000020e00780c */ /* 0x000fc80003f25270 */
[----:B------:R-:W-:Y:S02]  /*5e90*/  SEL R0, RZ, 0x1, P1 ;  /* 0x00000001ff007807 */ /* 0x000fe40000800000 */
[----:B------:R-:W-:Y:S02]  /*5ea0*/  SEL R14, R14, RZ, P1 ;  /* 0x000000ff0e0e7207 */ /* 0x000fe40000800000 */
[----:B------:R-:W-:Y:S01]  /*5eb0*/  LOP3.LUT R0, R15, R0, RZ, 0x3c, !PT ;  /* 0x000000000f007212 */ /* 0x000fe200078e3cff */
[----:B0-----:R-:W-:Y:S06]  /*5ec0*/  @!P0 BRA `(.L_x_66) ;  /* 0x0000000000a88947 */ /* 0x001fec0003800000 */
.L_x_75:
[----:B------:R-:W-:Y:S01]  /*5ed0*/  IMAD R3, R14, 0x8, R3 ;  /* 0x000000080e037824 */ /* 0x000fe200078e0203 */
[----:B------:R-:W-:-:S07]  /*5ee0*/  SHF.L.U32 R0, R0, 0x1f, RZ ;  /* 0x0000001f00007819 */ /* 0x000fce00000006ff */
.L_x_67:
[----:B-1----:R1:W2:Y:S02]  /*5ef0*/  SYNCS.PHASECHK.TRANS64.TRYWAIT P0, [R3+URZ], R0 ;  /* 0x00000000030075a7 */ /* 0x0022a4000800017f */
[----:B--2---:R-:W-:Y:S05]  /*5f00*/  @!P0 NANOSLEEP.SYNCS 0x989680 ;  /* 0x009896800000895d */ /* 0x004fea0003900000 */
[----:B------:R-:W2:Y:S02]  /*5f10*/  @!P0 SYNCS.PHASECHK.TRANS64 P0, [R3+URZ], R0 ;  /* 0x00000000030085a7 */ /* 0x000ea4000800007f */
[----:B--2---:R-:W-:Y:S05]  /*5f20*/  @!P0 BRA `(.L_x_67) ;  /* 0xfffffffc00f08947 */ /* 0x004fea000383ffff */
.L_x_64:
[----:B------:R-:W-:Y:S05]  /*5f30*/  BSYNC B0 ;  /* 0x0000000000007941 */ /* 0x000fea0003800000 */
.L_x_63:
[----:B------:R-:W-:Y:S05]  /*5f40*/  EXIT ;  /* 0x000000000000794d */ /* 0x000fea0003800000 */
.L_x_17:
[----:B-1----:R-:W-:-:S04]  /*5f50*/  IMAD.U32 R5, RZ, RZ, UR6 ;  /* 0x00000006ff057e24 */ /* 0x002fc8000f8e00ff */
[----:B------:R1:W4:Y:S03]  /*5f60*/  SYNCS.PHASECHK.TRANS64.TRYWAIT P0, [R5+URZ], R4 ;  /* 0x00000004050075a7 */ /* 0x000326000800017f */
[----:B----4-:R-:W-:Y:S05]  /*5f70*/  @!P0 NANOSLEEP.SYNCS 0x989680 ;  /* 0x009896800000895d */ /* 0x010fea0003900000 */
[----:B------:R-:W4:Y:S02]  /*5f80*/  @!P0 SYNCS.PHASECHK.TRANS64 P0, [R5+URZ], R4 ;  /* 0x00000004050085a7 */ /* 0x000f24000800007f */
[----:B----4-:R-:W-:Y:S05]  /*5f90*/  @!P0 BRA `(.L_x_17) ;  /* 0xfffffffc00ec8947 */ /* 0x010fea000383ffff */
[----:B------:R-:W-:Y:S05]  /*5fa0*/  BRA `(.L_x_16) ;  /* 0xffffffb000947947 */ /* 0x000fea000383ffff */
.L_x_23:
[----:B-1----:R-:W-:-:S04]  /*5fb0*/  IMAD.U32 R6, RZ, RZ, UR10 ;  /* 0x0000000aff067e24 */ /* 0x002fc8000f8e00ff */
[----:B------:R1:W4:Y:S03]  /*5fc0*/  SYNCS.PHASECHK.TRANS64.TRYWAIT P0, [R6+URZ], R5 ;  /* 0x00000005060075a7 */ /* 0x000326000800017f */
[----:B----4-:R-:W-:Y:S05]  /*5fd0*/  @!P0 NANOSLEEP.SYNCS 0x989680 ;  /* 0x009896800000895d */ /* 0x010fea0003900000 */
[----:B------:R-:W4:Y:S02]  /*5fe0*/  @!P0 SYNCS.PHASECHK.TRANS64 P0, [R6+URZ], R5 ;  /* 0x00000005060085a7 */ /* 0x000f24000800007f */
[----:B----4-:R-:W-:Y:S05]  /*5ff0*/  @!P0 BRA `(.L_x_23) ;  /* 0xfffffffc00ec8947 */ /* 0x010fea000383ffff */
[----:B------:R-:W-:Y:S05]  /*6000*/  BRA `(.L_x_22) ;  /* 0xffffffbc00287947 */ /* 0x000fea000383ffff */
.L_x_50:
[----:B------:R-:W-:Y:S01]  /*6010*/  BSSY B1, `(.L_x_68) ;  /* 0x0000006000017945 */ /* 0x000fe20003800000 */
[----:B------:R-:W-:-:S07]  /*6020*/  IMAD.MOV.U32 R2, RZ, RZ, -0x1 ;  /* 0xffffffffff027424 */ /* 0x000fce00078e00ff */
[----:B------:R-:W-:Y:S05]  /*6030*/  WARPSYNC.COLLECTIVE R2, `(.L_x_69) ;  /* 0x00000000020c7348 */ /* 0x000fea0003c00000 */
[----:B------:R-:W-:Y:S02]  /*6040*/  ELECT P1, UR62, PT ;  /* 0x00000000003e782f */ /* 0x000fe40003820000 */
[----:B------:R-:W-:Y:S01]  /*6050*/  MOV R2, UR62 ;  /* 0x0000003e00027c02 */ /* 0x000fe20008000f00 */
[----:B------:R-:W-:Y:S10]  /*6060*/  ENDCOLLECTIVE ;  /* 0x000000000000791b */ /* 0x000ff40003800000 */
.L_x_69:
[----:B------:R-:W-:Y:S05]  /*6070*/  BSYNC B1 ;  /* 0x0000000000017941 */ /* 0x000fea0003800000 */
.L_x_68:
[----:B------:R-:W-:Y:S05]  /*6080*/  BRA `(.L_x_70) ;  /* 0xfffffff000547947 */ /* 0x000fea000383ffff */
.L_x_53:
[----:B0-----:R0:W1:Y:S02]  /*6090*/  SYNCS.PHASECHK.TRANS64.TRYWAIT P1, [R10+URZ+0x10], R5 ;  /* 0x000010050a0075a7 */ /* 0x001064000802017f */
[----:B-1----:R-:W-:Y:S05]  /*60a0*/  @!P1 NANOSLEEP.SYNCS 0x989680 ;  /* 0x009896800000995d */ /* 0x002fea0003900000 */
[----:B------:R-:W1:Y:S02]  /*60b0*/  @!P1 SYNCS.PHASECHK.TRANS64 P1, [R10+URZ+0x10], R5 ;  /* 0x000010050a0095a7 */ /* 0x000e64000802007f */
[----:B-1----:R-:W-:Y:S05]  /*60c0*/  @!P1 BRA `(.L_x_53) ;  /* 0xfffffffc00f09947 */ /* 0x002fea000383ffff */
[----:B------:R-:W-:Y:S05]  /*60d0*/  BRA `(.L_x_71) ;  /* 0xfffffff000887947 */ /* 0x000fea000383ffff */
.L_x_62:
[----:B------:R-:W-:Y:S01]  /*60e0*/  BSSY B0, `(.L_x_72) ;  /* 0x0000006000007945 */ /* 0x000fe20003800000 */
[----:B------:R-:W-:-:S07]  /*60f0*/  IMAD.MOV.U32 R2, RZ, RZ, -0x1 ;  /* 0xffffffffff027424 */ /* 0x000fce00078e00ff */
[----:B------:R-:W-:Y:S05]  /*6100*/  WARPSYNC.COLLECTIVE R2, `(.L_x_73) ;  /* 0x00000000020c7348 */ /* 0x000fea0003c00000 */
[----:B------:R-:W-:Y:S02]  /*6110*/  ELECT P1, UR62, PT ;  /* 0x00000000003e782f */ /* 0x000fe40003820000 */
[----:B------:R-:W-:Y:S01]  /*6120*/  MOV R2, UR62 ;  /* 0x0000003e00027c02 */ /* 0x000fe20008000f00 */
[----:B------:R-:W-:Y:S10]  /*6130*/  ENDCOLLECTIVE ;  /* 0x000000000000791b */ /* 0x000ff40003800000 */
.L_x_73:
[----:B------:R-:W-:Y:S05]  /*6140*/  BSYNC B0 ;  /* 0x0000000000007941 */ /* 0x000fea0003800000 */
.L_x_72:
[----:B------:R-:W-:Y:S01]  /*6150*/  PLOP3.LUT P0, PT, P1, PT, PT, 0x80, 0x0 ;  /* 0x000000000000781c */ /* 0x000fe20000f0f070 */
[----:B------:R-:W-:-:S12]  /*6160*/  BRA `(.L_x_74) ;  /* 0xfffffffc000c7947 */ /* 0x000fd8000383ffff */
.L_x_66:
[----:B0-----:R0:W1:Y:S02]  /*6170*/  SYNCS.PHASECHK.TRANS64.TRYWAIT P0, [R5+URZ], R2 ;  /* 0x00000002050075a7 */ /* 0x001064000800017f */
[----:B-1----:R-:W-:Y:S05]  /*6180*/  @!P0 NANOSLEEP.SYNCS 0x989680 ;  /* 0x009896800000895d */ /* 0x002fea0003900000 */
[----:B------:R-:W1:Y:S02]  /*6190*/  @!P0 SYNCS.PHASECHK.TRANS64 P0, [R5+URZ], R2 ;  /* 0x00000002050085a7 */ /* 0x000e64000800007f */
[----:B-1----:R-:W-:Y:S05]  /*61a0*/  @!P0 BRA `(.L_x_66) ;  /* 0xfffffffc00f08947 */ /* 0x002fea000383ffff */
[----:B------:R-:W-:Y:S05]  /*61b0*/  BRA `(.L_x_75) ;  /* 0xfffffffc00447947 */ /* 0x000fea000383ffff */
.L_x_76:
[----:B------:R-:W-:-:S00]  /*61c0*/  BRA `(.L_x_76) ;  /* 0xfffffffc00fc7947 */ /* 0x000fc0000383ffff */
[----:B------:R-:W-:-:S00]  /*61d0*/  NOP ;  /* 0x0000000000007918 */ /* 0x000fc00000000000 */
        /* <DEDUP_REMOVED lines=10> */
.L_x_77:


//--------------------- .nv.shared._ZN7cutlass13device_kernelINS_4gemm6kernel13GemmUniversalIN4cute5tupleIJiiiiEEENS1_10collective13CollectiveMmaINS1_37MainloopSm90TmaGmmaWarpSpecializedFP8ILi2ENS5_IJNS4_1CILi1EEESB_SB_EEENS1_35KernelTmaWarpSpecializedCooperativeEEENS5_IJNSA_ILi384EEENSA_ILi8EEENSA_ILi256EEEEEENS_12float_e4m3_tENS5_IJlSB_lEEESJ_SK_NS4_8TiledMMAINS4_8MMA_AtomIJNS4_4SM904GMMA29MMA_64x8x32_F32E4M3E4M3_SS_TNILNSO_7ScaleInE1ELSQ_1EEEEEENS4_6LayoutINS5_IJNSA_ILi2EEESB_SB_EEENS5_IJSB_NSA_ILi0EEESW_EEEEENS5_IJNS4_10UnderscoreESZ_SZ_EEEEENS4_13SM90_TMA_LOADENS4_14ComposedLayoutINS4_7SwizzleILi3ELi4ELi3EEENS4_18smem_ptr_flag_bitsILi8EEENST_INS5_IJSG_NSA_ILi128EEEEEENS5_IJS18_SB_EEEEEEEvNS4_8identityES12_S1C_vS1D_EENS_8epilogue10collective6detail29Sm90TmaWarpSpecializedAdapterINS1G_15DefaultEpilogueISJ_SK_SK_NS1F_6thread17LinearCombinationISJ_Li1EffLNS1K_9ScaleType4KindE0ELNS_15FloatRoundStyleE2ESJ_EENS1_15EpilogueDefaultEEEEEvvEEEEvNT_6ParamsE --------------------------
	.section	.nv.shared._ZN7cutlass13device_kernelINS_4gemm6kernel13GemmUniversalIN4cute5tupleIJiiiiEEENS1_10collective13CollectiveMmaINS1_37MainloopSm90TmaGmmaWarpSpecializedFP8ILi2ENS5_IJNS4_1CILi1EEESB_SB_EEENS1_35KernelTmaWarpSpecializedCooperativeEEENS5_IJNSA_ILi384EEENSA_ILi8EEENSA_ILi256EEEEEENS_12float_e4m3_tENS5_IJlSB_lEEESJ_SK_NS4_8TiledMMAINS4_8MMA_AtomIJNS4_4SM904GMMA29MMA_64x8x32_F32E4M3E4M3_SS_TNILNSO_7ScaleInE1ELSQ_1EEEEEENS4_6LayoutINS5_IJNSA_ILi2EEESB_SB_EEENS5_IJSB_NSA_ILi0EEESW_EEEEENS5_IJNS4_10UnderscoreESZ_SZ_EEEEENS4_13SM90_TMA_LOADENS4_14ComposedLayoutINS4_7SwizzleILi3ELi4ELi3EEENS4_18smem_ptr_flag_bitsILi8EEENST_INS5_IJSG_NSA_ILi128EEEEEENS5_IJS18_SB_EEEEEEEvNS4_8identityES12_S1C_vS1D_EENS_8epilogue10collective6detail29Sm90TmaWarpSpecializedAdapterINS1G_15DefaultEpilogueISJ_SK_SK_NS1F_6thread17LinearCombinationISJ_Li1EffLNS1K_9ScaleType4KindE0ELNS_15FloatRoundStyleE2ESJ_EENS1_15EpilogueDefaultEEEEEvvEEEEvNT_6ParamsE,"aw",@nobits
	.sectionflags	@""
	.align	16
	.zero		1024


//--------------------- .nv.shared.reserved.0     --------------------------
	.section	.nv.shared.reserved.0,"aw",@nobits
	.weak		__nv_reservedSMEM_offset_0_alias
	.size		__nv_reservedSMEM_offset_0_alias, 0, 0
	.other		__nv_reservedSMEM_offset_0_alias,@"STO_CUDA_RESERVED_SHARED STV_DEFAULT"
__nv_reservedSMEM_offset_0_alias:
	.zero		0


//--------------------- .nv.global                --------------------------
	.section	.nv.global,"aw",@nobits
.nv.global:
	.type		_ZN39_INTERNAL_3c6636a1_4_k_cu_06522ced_97134cute1_E,@object
	.size		_ZN39_INTERNAL_3c6636a1_4_k_cu_06522ced_97134cute1_E,(_ZN39_INTERNAL_3c6636a1_4_k_cu_06522ced_97134cuda3std3__45__cpo6cbeginE - _ZN39_INTERNAL_3c6636a1_4_k_cu_06522ced_97134cute1_E)
_ZN39_INTERNAL_3c6636a1_4_k_cu_06522ced_97134cute1_E:
	.zero		1
	.type		_ZN39_INTERNAL_3c6636a1_4_k_cu_06522ced_97134cuda3std3__45__cpo6cbeginE,@object
	.size		_ZN39_INTERNAL_3c6636a1_4_k_cu_06522ced_97134cuda3std3__45__cpo6cbeginE,(_ZN39_INTERNAL_3c6636a1_4_k_cu_06522ced_97134cuda3std3__48in_placeE - _ZN39_INTERNAL_3c6636a1_4_k_cu_06522ced_97134cuda3std3__45__cpo6cbeginE)
_ZN39_INTERNAL_3c6636a1_4_k_cu_06522ced_97134cuda3std3__45__cpo6cbeginE:
	.zero		1
	.type		_ZN39_INTERNAL_3c6636a1_4_k_cu_06522ced_97134cuda3std3__48in_placeE,@object
	.size		_ZN39_INTERNAL_3c6636a1_4_k_cu_06522ced_97134cuda3std3__48in_placeE,(_ZN39_INTERNAL_3c6636a1_4_k_cu_06522ced_97134cuda3std6ranges3__45__cpo9iter_moveE - _ZN39_INTERNAL_3c6636a1_4_k_cu_06522ced_97134cuda3std3__48in_placeE)
_ZN39_INTERNAL_3c6636a1_4_k_cu_06522ced_97134cuda3std3__48in_placeE:
	.zero		1
	.type		_ZN39_INTERNAL_3c6636a1_4_k_cu_06522ced_97134cuda3std6ranges3__45__cpo9iter_moveE,@object
	.size		_ZN39_INTERNAL_3c6636a1_4_k_cu_06522ced_97134cuda3std6ranges3__45__cpo9iter_moveE,(_ZN39_INTERNAL_3c6636a1_4_k_cu_06522ced_97134cuda3std3__45__cpo5beginE - _ZN39_INTERNAL_3c6636a1_4_k_cu_06522ced_97134cuda3std6ranges3__45__cpo9iter_moveE)
_ZN39_INTERNAL_3c6636a1_4_k_cu_06522ced_97134cuda3std6ranges3__45__cpo9iter_moveE:
	.zero		1
	.type		_ZN39_INTERNAL_3c6636a1_4_k_cu_06522ced_97134cuda3std3__45__cpo5beginE,@object
	.size		_ZN39_INTERNAL_3c6636a1_4_k_cu_06522ced_97134cuda3std3__45__cpo5beginE,(_ZN39_INTERNAL_3c6636a1_4_k_cu_06522ced_97134cuda3std3__441_GLOBAL__N__3c6636a1_4_k_cu_06522ced_97136ignoreE - _ZN39_INTERNAL_3c6636a1_4_k_cu_06522ced_97134cuda3std3__45__cpo5beginE)
_ZN39_INTERNAL_3c6636a1_4_k_cu_06522ced_97134cuda3std3__45__cpo5beginE:
	.zero		1
	.type		_ZN39_INTERNAL_3c6636a1_4_k_cu_06522ced_97134cuda3std3__441_GLOBAL__N__3c6636a1_4_k_cu_06522ced_97136ignoreE,@object
	.size		_ZN39_INTERNAL_3c6636a1_4_k_cu_06522ced_97134cuda3std3__441_GLOBAL__N__3c6636a1_4_k_cu_06522ced_97136ignoreE,(_ZN39_INTERNAL_3c6636a1_4_k_cu_06522ced_97134cute7productE - _ZN39_INTERNAL_3c6636a1_4_k_cu_06522ced_97134cuda3std3__441_GLOBAL__N__3c6636a1_4_k_cu_06522ced_97136ignoreE)
_ZN39_INTERNAL_3c6636a1_4_k_cu_06522ced_97134cuda3std3__441_GLOBAL__N__3c6636a1_4_k_cu_06522ced_97136ignoreE:
	.zero		1
	.type		_ZN39_INTERNAL_3c6636a1_4_k_cu_06522ced_97134cute7productE,@object
	.size		_ZN39_INTERNAL_3c6636a1_4_k_cu_06522ced_97134cute7productE,(_ZN39_INTERNAL_3c6636a1_4_k_cu_06522ced_97134cuda3std3__45__cpo3endE - _ZN39_INTERNAL_3c6636a1_4_k_cu_06522ced_97134cute7productE)
_ZN39_INTERNAL_3c6636a1_4_k_cu_06522ced_97134cute7productE:
	.zero		1
	.type		_ZN39_INTERNAL_3c6636a1_4_k_cu_06522ced_97134cuda3std3__45__cpo3endE,@object
	.size		_ZN39_INTERNAL_3c6636a1_4_k_cu_06522ced_97134cuda3std3__45__cpo3endE,(_ZN39_INTERNAL_3c6636a1_4_k_cu_06522ced_97134cuda3std3__419piecewise_constructE - _ZN39_INTERNAL_3c6636a1_4_k_cu_06522ced_97134cuda3std3__45__cpo3endE)
_ZN39_INTERNAL_3c6636a1_4_k_cu_06522ced_97134cuda3std3__45__cpo3endE:
	.zero		1
	.type		_ZN39_INTERNAL_3c6636a1_4_k_cu_06522ced_97134cuda3std3__419piecewise_constructE,@object
	.size		_ZN39_INTERNAL_3c6636a1_4_k_cu_06522ced_97134cuda3std3__419piecewise_constructE,(_ZN39_INTERNAL_3c6636a1_4_k_cu_06522ced_97134cuda3std3__45__cpo4cendE - _ZN39_INTERNAL_3c6636a1_4_k_cu_06522ced_97134cuda3std3__419piecewise_constructE)
_ZN39_INTERNAL_3c6636a1_4_k_cu_06522ced_97134cuda3std3__419piecewise_constructE:
	.zero		1
	.type		_ZN39_INTERNAL_3c6636a1_4_k_cu_06522ced_97134cuda3std3__45__cpo4cendE,@object
	.size		_ZN39_INTERNAL_3c6636a1_4_k_cu_06522ced_97134cuda3std3__45__cpo4cendE,(_ZN39_INTERNAL_3c6636a1_4_k_cu_06522ced_97134cuda3std6ranges3__45__cpo4swapE - _ZN39_INTERNAL_3c6636a1_4_k_cu_06522ced_97134cuda3std3__45__cpo4cendE)
_ZN39_INTERNAL_3c6636a1_4_k_cu_06522ced_97134cuda3std3__45__cpo4cendE:
	.zero		1
	.type		_ZN39_INTERNAL_3c6636a1_4_k_cu_06522ced_97134cuda3std6ranges3__45__cpo4swapE,@object
	.size		_ZN39_INTERNAL_3c6636a1_4_k_cu_06522ced_97134cuda3std6ranges3__45__cpo4swapE,(.L_7 - _ZN39_INTERNAL_3c6636a1_4_k_cu_06522ced_97134cuda3std6ranges3__45__cpo4swapE)
_ZN39_INTERNAL_3c6636a1_4_k_cu_06522ced_97134cuda3std6ranges3__45__cpo4swapE:
	.zero		1
.L_7:


//--------------------- .nv.constant0._ZN7cutlass13device_kernelINS_4gemm6kernel13GemmUniversalIN4cute5tupleIJiiiiEEENS1_10collective13CollectiveMmaINS1_37MainloopSm90TmaGmmaWarpSpecializedFP8ILi2ENS5_IJNS4_1CILi1EEESB_SB_EEENS1_35KernelTmaWarpSpecializedCooperativeEEENS5_IJNSA_ILi384EEENSA_ILi8EEENSA_ILi256EEEEEENS_12float_e4m3_tENS5_IJlSB_lEEESJ_SK_NS4_8TiledMMAINS4_8MMA_AtomIJNS4_4SM904GMMA29MMA_64x8x32_F32E4M3E4M3_SS_TNILNSO_7ScaleInE1ELSQ_1EEEEEENS4_6LayoutINS5_IJNSA_ILi2EEESB_SB_EEENS5_IJSB_NSA_ILi0EEESW_EEEEENS5_IJNS4_10UnderscoreESZ_SZ_EEEEENS4_13SM90_TMA_LOADENS4_14ComposedLayoutINS4_7SwizzleILi3ELi4ELi3EEENS4_18smem_ptr_flag_bitsILi8EEENST_INS5_IJSG_NSA_ILi128EEEEEENS5_IJS18_SB_EEEEEEEvNS4_8identityES12_S1C_vS1D_EENS_8epilogue10collective6detail29Sm90TmaWarpSpecializedAdapterINS1G_15DefaultEpilogueISJ_SK_SK_NS1F_6thread17LinearCombinationISJ_Li1EffLNS1K_9ScaleType4KindE0ELNS_15FloatRoundStyleE2ESJ_EENS1_15EpilogueDefaultEEEEEvvEEEEvNT_6ParamsE --------------------------
	.section	.nv.constant0._ZN7cutlass13device_kernelINS_4gemm6kernel13GemmUniversalIN4cute5tupleIJiiiiEEENS1_10collective13CollectiveMmaINS1_37MainloopSm90TmaGmmaWarpSpecializedFP8ILi2ENS5_IJNS4_1CILi1EEESB_SB_EEENS1_35KernelTmaWarpSpecializedCooperativeEEENS5_IJNSA_ILi384EEENSA_ILi8EEENSA_ILi256EEEEEENS_12float_e4m3_tENS5_IJlSB_lEEESJ_SK_NS4_8TiledMMAINS4_8MMA_AtomIJNS4_4SM904GMMA29MMA_64x8x32_F32E4M3E4M3_SS_TNILNSO_7ScaleInE1ELSQ_1EEEEEENS4_6LayoutINS5_IJNSA_ILi2EEESB_SB_EEENS5_IJSB_NSA_ILi0EEESW_EEEEENS5_IJNS4_10UnderscoreESZ_SZ_EEEEENS4_13SM90_TMA_LOADENS4_14ComposedLayoutINS4_7SwizzleILi3ELi4ELi3EEENS4_18smem_ptr_flag_bitsILi8EEENST_INS5_IJSG_NSA_ILi128EEEEEENS5_IJS18_SB_EEEEEEEvNS4_8identityES12_S1C_vS1D_EENS_8epilogue10collective6detail29Sm90TmaWarpSpecializedAdapterINS1G_15DefaultEpilogueISJ_SK_SK_NS1F_6thread17LinearCombinationISJ_Li1EffLNS1K_9ScaleType4KindE0ELNS_15FloatRoundStyleE2ESJ_EENS1_15EpilogueDefaultEEEEEvvEEEEvNT_6ParamsE,"a",@progbits
	.sectionflags	@""
	.align	4
.nv.constant0._ZN7cutlass13device_kernelINS_4gemm6kernel13GemmUniversalIN4cute5tupleIJiiiiEEENS1_10collective13CollectiveMmaINS1_37MainloopSm90TmaGmmaWarpSpecializedFP8ILi2ENS5_IJNS4_1CILi1EEESB_SB_EEENS1_35KernelTmaWarpSpecializedCooperativeEEENS5_IJNSA_ILi384EEENSA_ILi8EEENSA_ILi256EEEEEENS_12float_e4m3_tENS5_IJlSB_lEEESJ_SK_NS4_8TiledMMAINS4_8MMA_AtomIJNS4_4SM904GMMA29MMA_64x8x32_F32E4M3E4M3_SS_TNILNSO_7ScaleInE1ELSQ_1EEEEEENS4_6LayoutINS5_IJNSA_ILi2EEESB_SB_EEENS5_IJSB_NSA_ILi0EEESW_EEEEENS5_IJNS4_10UnderscoreESZ_SZ_EEEEENS4_13SM90_TMA_LOADENS4_14ComposedLayoutINS4_7SwizzleILi3ELi4ELi3EEENS4_18smem_ptr_flag_bitsILi8EEENST_INS5_IJSG_NSA_ILi128EEEEEENS5_IJS18_SB_EEEEEEEvNS4_8identityES12_S1C_vS1D_EENS_8epilogue10collective6detail29Sm90TmaWarpSpecializedAdapterINS1G_15DefaultEpilogueISJ_SK_SK_NS1F_6thread17LinearCombinationISJ_Li1EffLNS1K_9ScaleType4KindE0ELNS_15FloatRoundStyleE2ESJ_EENS1_15EpilogueDefaultEEEEEvvEEEEvNT_6ParamsE:
	.zero		1664


//--------------------- SYMBOLS --------------------------

	.type		.nv.reservedSmem.offset0,@object
	.size		.nv.reservedSmem.offset0,0x4
